	.headerflags	@"EF_CUDA_TEXMODE_UNIFIED EF_CUDA_64BIT_ADDRESS EF_CUDA_SM86 EF_CUDA_VIRTUAL_SM(EF_CUDA_SM86)"
	.elftype	@"ET_EXEC"


//--------------------- .nv.info                  --------------------------
	.section	.nv.info,"",@"SHT_CUDA_INFO"
	.align	4


	//----- nvinfo : EIATTR_REGCOUNT
	.align		4
        /*0000*/ 	.byte	0x04, 0x2f
        /*0002*/ 	.short	(.L_1 - .L_0)
	.align		4
.L_0:
        /*0004*/ 	.word	index@(triton_mm)
        /*0008*/ 	.word	0x000000e2


	//----- nvinfo : EIATTR_MIN_STACK_SIZE
	.align		4
.L_1:
        /*000c*/ 	.byte	0x04, 0x12
        /*000e*/ 	.short	(.L_3 - .L_2)
	.align		4
.L_2:
        /*0010*/ 	.word	index@(triton_mm)
        /*0014*/ 	.word	0x00000000


	//----- nvinfo : EIATTR_FRAME_SIZE
	.align		4
.L_3:
        /*0018*/ 	.byte	0x04, 0x11
        /*001a*/ 	.short	(.L_5 - .L_4)
	.align		4
.L_4:
        /*001c*/ 	.word	index@(triton_mm)
        /*0020*/ 	.word	0x00000000


	//----- nvinfo : EIATTR_MIN_STACK_SIZE
	.align		4
.L_5:
        /*0024*/ 	.byte	0x04, 0x12
        /*0026*/ 	.short	(.L_7 - .L_6)
	.align		4
.L_6:
        /*0028*/ 	.word	index@(triton_mm)
        /*002c*/ 	.word	0x00000000
.L_7:


//--------------------- .nv.info.triton_mm        --------------------------
	.section	.nv.info.triton_mm,"",@"SHT_CUDA_INFO"
	.sectionflags	@""
	.align	4


	//----- nvinfo : EIATTR_CUDA_API_VERSION
	.align		4
        /*0000*/ 	.byte	0x04, 0x37
        /*0002*/ 	.short	(.L_9 - .L_8)
.L_8:
        /*0004*/ 	.word	0x0000007c


	//----- nvinfo : EIATTR_SW2861232_WAR
	.align		4
.L_9:
        /*0008*/ 	.byte	0x01, 0x35
	.zero		2


	//----- nvinfo : EIATTR_PARAM_CBANK
	.align		4
        /*000c*/ 	.byte	0x04, 0x0a
        /*000e*/ 	.short	(.L_11 - .L_10)
	.align		4
.L_10:
        /*0010*/ 	.word	index@(.nv.constant0.triton_mm)
        /*0014*/ 	.short	0x0160
        /*0016*/ 	.short	0x0020


	//----- nvinfo : EIATTR_CBANK_PARAM_SIZE
	.align		4
.L_11:
        /*0018*/ 	.byte	0x03, 0x19
        /*001a*/ 	.short	0x0020


	//----- nvinfo : EIATTR_KPARAM_INFO
	.align		4
        /*001c*/ 	.byte	0x04, 0x17
        /*001e*/ 	.short	(.L_13 - .L_12)
.L_12:
        /*0020*/ 	.word	0x00000000
        /*0024*/ 	.short	0x0003
        /*0026*/ 	.short	0x0018
        /*0028*/ 	.byte	0x00, 0xf4, 0x21, 0x00


	//----- nvinfo : EIATTR_KPARAM_INFO
	.align		4
.L_13:
        /*002c*/ 	.byte	0x04, 0x17
        /*002e*/ 	.short	(.L_15 - .L_14)
.L_14:
        /*0030*/ 	.word	0x00000000
        /*0034*/ 	.short	0x0002
        /*0036*/ 	.short	0x0010
        /*0038*/ 	.byte	0x00, 0xf4, 0x21, 0x00


	//----- nvinfo : EIATTR_KPARAM_INFO
	.align		4
.L_15:
        /*003c*/ 	.byte	0x04, 0x17
        /*003e*/ 	.short	(.L_17 - .L_16)
.L_16:
        /*0040*/ 	.word	0x00000000
        /*0044*/ 	.short	0x0001
        /*0046*/ 	.short	0x0008
        /*0048*/ 	.byte	0x00, 0xf4, 0x21, 0x00


	//----- nvinfo : EIATTR_KPARAM_INFO
	.align		4
.L_17:
        /*004c*/ 	.byte	0x04, 0x17
        /*004e*/ 	.short	(.L_19 - .L_18)
.L_18:
        /*0050*/ 	.word	0x00000000
        /*0054*/ 	.short	0x0000
        /*0056*/ 	.short	0x0000
        /*0058*/ 	.byte	0x00, 0xf4, 0x21, 0x00


	//----- nvinfo : EIATTR_MAXREG_COUNT
	.align		4
.L_19:
        /*005c*/ 	.byte	0x03, 0x1b
        /*005e*/ 	.short	0x00ff


	//----- nvinfo : EIATTR_EXIT_INSTR_OFFSETS
	.align		4
        /*0060*/ 	.byte	0x04, 0x1c
        /*0062*/ 	.short	(.L_21 - .L_20)


	//   ....[0]....
.L_20:
        /*0064*/ 	.word	0x000082e0


	//   ....[1]....
        /*0068*/ 	.word	0x00008330


	//----- nvinfo : EIATTR_REQNTID
	.align		4
.L_21:
        /*006c*/ 	.byte	0x04, 0x10
        /*006e*/ 	.short	(.L_23 - .L_22)
.L_22:
        /*0070*/ 	.word	0x00000080
        /*0074*/ 	.word	0x00000001
        /*0078*/ 	.word	0x00000001
.L_23:


//--------------------- .nv.callgraph             --------------------------
	.section	.nv.callgraph,"",@"SHT_CUDA_CALLGRAPH"
	.align	4
	.sectionentsize	8
	.align		4
        /*0000*/ 	.word	0x00000000
	.align		4
        /*0004*/ 	.word	0xffffffff
	.align		4
        /*0008*/ 	.word	0x00000000
	.align		4
        /*000c*/ 	.word	0xfffffffe
	.align		4
        /*0010*/ 	.word	0x00000000
	.align		4
        /*0014*/ 	.word	0xfffffffd
	.align		4
        /*0018*/ 	.word	0x00000000
	.align		4
        /*001c*/ 	.word	0xfffffffc


//--------------------- .nv.rel.action            --------------------------
	.section	.nv.rel.action,"",@"SHT_CUDA_RELOCINFO"
	.align	8
	.sectionentsize	8
        /*0000*/ 	.byte	0x73, 0x00, 0x00, 0x00, 0x00, 0x00, 0x00, 0x00, 0x00, 0x00, 0x00, 0x11, 0x25, 0x00, 0x05, 0x36


//--------------------- .nv.constant0.triton_mm   --------------------------
	.section	.nv.constant0.triton_mm,"a",@progbits
	.sectionflags	@""
	.align	4
.nv.constant0.triton_mm:
	.zero		384


//--------------------- .text.triton_mm           --------------------------
	.section	.text.triton_mm,"ax",@progbits
	.sectionflags	@"SHF_BARRIERS=1"
	.sectioninfo	@"SHI_REGISTERS=226"
	.align	128
        .global         triton_mm
        .type           triton_mm,@function
        .size           triton_mm,(.L_x_1 - triton_mm)
        .other          triton_mm,@"STO_CUDA_ENTRY STV_DEFAULT"
triton_mm:
.text.triton_mm:
[----:B------:R-:W-:Y:S02]  /*0000*/  IMAD.MOV.U32 R1, RZ, RZ, c[0x0][0x28] ;  /* 0x00000a00ff017624 */ /* 0x000fe400078e00ff */
[----:B------:R-:W1:Y:S01]  /*0010*/  S2R R9, SR_CTAID.X ;  /* 0x0000000000097919 */ /* 0x000e620000002500 */
[----:B------:R-:W-:Y:S01]  /*0020*/  IMAD.MOV.U32 R5, RZ, RZ, -0x8 ;  /* 0xfffffff8ff057424 */ /* 0x000fe200078e00ff */
[----:B------:R-:W-:Y:S01]  /*0030*/  ULDC.64 UR4, c[0x0][0x118] ;  /* 0x0000460000047ab9 */ /* 0x000fe20000000a00 */
[----:B------:R-:W-:Y:S02]  /*0040*/  IMAD.MOV.U32 R81, RZ, RZ, 0x2 ;  /* 0x00000002ff517424 */ /* 0x000fe400078e00ff */
[----:B-1----:R-:W-:-:S05]  /*0050*/  IMAD.HI R0, R9, 0x2aaaaaab, RZ ;  /* 0x2aaaaaab09007827 */ /* 0x002fca00078e02ff */
[----:B------:R-:W-:-:S04]  /*0060*/  SHF.R.U32.HI R3, RZ, 0x1f, R0 ;  /* 0x0000001fff037819 */ /* 0x000fc80000011600 */
[----:B------:R-:W-:-:S05]  /*0070*/  LEA.HI.SX32 R0, R0, R3, 0x1b ;  /* 0x0000000300007211 */ /* 0x000fca00078fdaff */
[C---:B------:R-:W-:Y:S02]  /*0080*/  IMAD R2, R0.reuse, R5, 0x2 ;  /* 0x0000000200027424 */ /* 0x040fe400078e0205 */
[----:B------:R-:W-:-:S03]  /*0090*/  IMAD R7, R0, -0xc0, R9 ;  /* 0xffffff4000077824 */ /* 0x000fc600078e0209 */
[----:B------:R-:W-:Y:S02]  /*00a0*/  IMNMX R4, R2, 0x8, PT ;  /* 0x0000000802047817 */ /* 0x000fe40003800200 */
[----:B------:R-:W-:Y:S02]  /*00b0*/  IABS R8, R7 ;  /* 0x0000000700087213 */ /* 0x000fe40000000000 */
[-C--:B------:R-:W-:Y:S02]  /*00c0*/  IABS R6, R4.reuse ;  /* 0x0000000400067213 */ /* 0x080fe40000000000 */
[-C--:B------:R-:W-:Y:S02]  /*00d0*/  IABS R10, R4.reuse ;  /* 0x00000004000a7213 */ /* 0x080fe40000000000 */
[----:B------:R-:W1:Y:S01]  /*00e0*/  I2F.RP R5, R6 ;  /* 0x0000000600057306 */ /* 0x000e620000209400 */
[----:B------:R-:W-:-:S04]  /*00f0*/  LOP3.LUT R7, R7, R4, RZ, 0x3c, !PT ;  /* 0x0000000407077212 */ /* 0x000fc800078e3cff */
[----:B------:R-:W-:-:S03]  /*0100*/  ISETP.GE.AND P3, PT, R7, RZ, PT ;  /* 0x000000ff0700720c */ /* 0x000fc60003f66270 */
[----:B-1----:R-:W1:Y:S02]  /*0110*/  MUFU.RCP R5, R5 ;  /* 0x0000000500057308 */ /* 0x002e640000001000 */
[----:B-1----:R-:W-:-:S06]  /*0120*/  IADD3 R2, R5, 0xffffffe, RZ ;  /* 0x0ffffffe05027810 */ /* 0x002fcc0007ffe0ff */
[----:B------:R1:W2:Y:S02]  /*0130*/  F2I.FTZ.U32.TRUNC.NTZ R3, R2 ;  /* 0x0000000200037305 */ /* 0x0002a4000021f000 */
[----:B-1----:R-:W-:Y:S02]  /*0140*/  IMAD.MOV.U32 R2, RZ, RZ, RZ ;  /* 0x000000ffff027224 */ /* 0x002fe400078e00ff */
[----:B--2---:R-:W-:-:S04]  /*0150*/  IMAD.MOV R11, RZ, RZ, -R3 ;  /* 0x000000ffff0b7224 */ /* 0x004fc800078e0a03 */
[----:B------:R-:W-:-:S04]  /*0160*/  IMAD R11, R11, R6, RZ ;  /* 0x000000060b0b7224 */ /* 0x000fc800078e02ff */
[----:B------:R-:W-:-:S04]  /*0170*/  IMAD.HI.U32 R3, R3, R11, R2 ;  /* 0x0000000b03037227 */ /* 0x000fc800078e0002 */
[----:B------:R-:W-:Y:S01]  /*0180*/  IMAD.MOV R11, RZ, RZ, -R10 ;  /* 0x000000ffff0b7224 */ /* 0x000fe200078e0a0a */
[----:B------:R-:W-:Y:S01]  /*0190*/  IABS R10, R9 ;  /* 0x00000009000a7213 */ /* 0x000fe20000000000 */
[----:B------:R-:W-:-:S04]  /*01a0*/  IMAD.HI.U32 R2, R3, R8, RZ ;  /* 0x0000000803027227 */ /* 0x000fc800078e00ff */
[----:B------:R-:W-:Y:S02]  /*01b0*/  IMAD R5, R2, R11, R8 ;  /* 0x0000000b02057224 */ /* 0x000fe400078e0208 */
[----:B------:R-:W-:-:S03]  /*01c0*/  IMAD.MOV.U32 R8, RZ, RZ, R10 ;  /* 0x000000ffff087224 */ /* 0x000fc600078e000a */
[----:B------:R-:W-:Y:S01]  /*01d0*/  ISETP.GT.U32.AND P2, PT, R6, R5, PT ;  /* 0x000000050600720c */ /* 0x000fe20003f44070 */
[----:B------:R-:W-:-:S04]  /*01e0*/  IMAD.HI.U32 R3, R3, R8, RZ ;  /* 0x0000000803037227 */ /* 0x000fc800078e00ff */
[----:B------:R-:W-:Y:S02]  /*01f0*/  IMAD R3, R3, R11, R8 ;  /* 0x0000000b03037224 */ /* 0x000fe400078e0208 */
[----:B------:R-:W1:Y:S03]  /*0200*/  S2R R11, SR_TID.X ;  /* 0x00000000000b7919 */ /* 0x000e660000002100 */
[----:B------:R-:W-:-:S03]  /*0210*/  ISETP.GT.U32.AND P1, PT, R6, R3, PT ;  /* 0x000000030600720c */ /* 0x000fc60003f24070 */
[----:B------:R-:W-:Y:S01]  /*0220*/  @!P2 IMAD.IADD R5, R5, 0x1, -R6 ;  /* 0x000000010505a824 */ /* 0x000fe200078e0a06 */
[----:B------:R-:W-:Y:S02]  /*0230*/  @!P2 IADD3 R2, R2, 0x1, RZ ;  /* 0x000000010202a810 */ /* 0x000fe40007ffe0ff */
[----:B------:R-:W-:Y:S02]  /*0240*/  ISETP.GE.AND P2, PT, R9, RZ, PT ;  /* 0x000000ff0900720c */ /* 0x000fe40003f46270 */
[----:B------:R-:W-:-:S05]  /*0250*/  ISETP.GE.U32.AND P0, PT, R5, R6, PT ;  /* 0x000000060500720c */ /* 0x000fca0003f06070 */
[----:B------:R-:W-:-:S05]  /*0260*/  @!P1 IMAD.IADD R3, R3, 0x1, -R6 ;  /* 0x0000000103039824 */ /* 0x000fca00078e0a06 */
[----:B------:R-:W-:-:S03]  /*0270*/  ISETP.GT.U32.AND P1, PT, R6, R3, PT ;  /* 0x000000030600720c */ /* 0x000fc60003f24070 */
[----:B------:R-:W-:Y:S01]  /*0280*/  @P0 IADD3 R2, R2, 0x1, RZ ;  /* 0x0000000102020810 */ /* 0x000fe20007ffe0ff */
[C---:B-1----:R-:W-:Y:S01]  /*0290*/  IMAD.SHL.U32 R19, R11.reuse, 0x8, RZ ;  /* 0x000000080b137824 */ /* 0x042fe200078e00ff */
[----:B------:R-:W-:Y:S01]  /*02a0*/  ISETP.NE.AND P0, PT, R4, RZ, PT ;  /* 0x000000ff0400720c */ /* 0x000fe20003f05270 */
[C---:B------:R-:W-:Y:S01]  /*02b0*/  IMAD.SHL.U32 R175, R11.reuse, 0x80, RZ ;  /* 0x000000800baf7824 */ /* 0x040fe200078e00ff */
[----:B------:R-:W-:Y:S01]  /*02c0*/  LOP3.LUT R4, RZ, R4, RZ, 0x33, !PT ;  /* 0x00000004ff047212 */ /* 0x000fe200078e33ff */
[----:B------:R-:W-:Y:S01]  /*02d0*/  @!P3 IMAD.MOV R2, RZ, RZ, -R2 ;  /* 0x000000ffff02b224 */ /* 0x000fe200078e0a02 */
[----:B------:R-:W-:Y:S02]  /*02e0*/  SHF.R.U32.HI R13, RZ, 0x4, R11 ;  /* 0x00000004ff0d7819 */ /* 0x000fe4000001160b */
[----:B------:R-:W-:Y:S02]  /*02f0*/  LOP3.LUT R15, R11, 0x8, RZ, 0xc0, !PT ;  /* 0x000000080b0f7812 */ /* 0x000fe400078ec0ff */
[----:B------:R-:W-:Y:S01]  /*0300*/  SEL R18, R4, R2, !P0 ;  /* 0x0000000204127207 */ /* 0x000fe20004000000 */
[----:B------:R-:W-:Y:S01]  /*0310*/  @!P1 IMAD.IADD R3, R3, 0x1, -R6 ;  /* 0x0000000103039824 */ /* 0x000fe200078e0a06 */
[----:B------:R-:W-:-:S02]  /*0320*/  SGXT.U32 R13, R13, 0x3 ;  /* 0x000000030d0d781a */ /* 0x000fc40000000000 */
[--C-:B------:R-:W-:Y:S01]  /*0330*/  SHF.R.U32.HI R10, RZ, 0x1, R11.reuse ;  /* 0x00000001ff0a7819 */ /* 0x100fe2000001160b */
[----:B------:R-:W-:Y:S01]  /*0340*/  IMAD.SHL.U32 R18, R18, 0x80, RZ ;  /* 0x0000008012127824 */ /* 0x000fe200078e00ff */
[----:B------:R-:W-:Y:S01]  /*0350*/  LOP3.LUT R173, R15, 0x7, R11, 0xf8, !PT ;  /* 0x000000070fad7812 */ /* 0x000fe200078ef80b */
[----:B------:R-:W-:Y:S01]  /*0360*/  @!P2 IMAD.MOV R3, RZ, RZ, -R3 ;  /* 0x000000ffff03a224 */ /* 0x000fe200078e0a03 */
[----:B------:R-:W-:Y:S02]  /*0370*/  LOP3.LUT R175, R175, 0x780, RZ, 0xc0, !PT ;  /* 0x00000780afaf7812 */ /* 0x000fe400078ec0ff */
[C-C-:B------:R-:W-:Y:S02]  /*0380*/  LOP3.LUT R16, R18.reuse, 0x10, R13.reuse, 0xfe, !PT ;  /* 0x0000001012107812 */ /* 0x140fe400078efe0d */
[----:B------:R-:W-:Y:S02]  /*0390*/  LOP3.LUT R12, R18, 0x8, R13, 0xfe, !PT ;  /* 0x00000008120c7812 */ /* 0x000fe400078efe0d */
[----:B------:R-:W-:Y:S01]  /*03a0*/  SEL R3, R4, R3, !P0 ;  /* 0x0000000304037207 */ /* 0x000fe20004000000 */
[----:B------:R-:W-:Y:S01]  /*03b0*/  IMAD.HI R7, R16, 0x2aaaaaab, RZ ;  /* 0x2aaaaaab10077827 */ /* 0x000fe200078e02ff */
[----:B------:R-:W-:-:S02]  /*03c0*/  LOP3.LUT R6, R18, R13, RZ, 0xfc, !PT ;  /* 0x0000000d12067212 */ /* 0x000fc400078efcff */
[--C-:B------:R-:W-:Y:S01]  /*03d0*/  LOP3.LUT R17, R18, 0x18, R13.reuse, 0xfe, !PT ;  /* 0x0000001812117812 */ /* 0x100fe200078efe0d */
[----:B------:R-:W-:Y:S01]  /*03e0*/  IMAD.HI R4, R12, 0x2aaaaaab, RZ ;  /* 0x2aaaaaab0c047827 */ /* 0x000fe200078e02ff */
[C-C-:B------:R-:W-:Y:S02]  /*03f0*/  LOP3.LUT R21, R18.reuse, 0x28, R13.reuse, 0xfe, !PT ;  /* 0x0000002812157812 */ /* 0x140fe400078efe0d */
[----:B------:R-:W-:Y:S01]  /*0400*/  LOP3.LUT R22, R18, 0x30, R13, 0xfe, !PT ;  /* 0x0000003012167812 */ /* 0x000fe200078efe0d */
[----:B------:R-:W-:Y:S01]  /*0410*/  IMAD R14, R0, 0x8, R3 ;  /* 0x00000008000e7824 */ /* 0x000fe200078e0203 */
[----:B------:R-:W-:Y:S01]  /*0420*/  SHF.R.U32.HI R0, RZ, 0x1f, R7 ;  /* 0x0000001fff007819 */ /* 0x000fe20000011607 */
[----:B------:R-:W-:Y:S01]  /*0430*/  IMAD.HI R2, R6, 0x2aaaaaab, RZ ;  /* 0x2aaaaaab06027827 */ /* 0x000fe200078e02ff */
[----:B------:R-:W-:Y:S02]  /*0440*/  SHF.R.U32.HI R5, RZ, 0x1f, R4 ;  /* 0x0000001fff057819 */ /* 0x000fe40000011604 */
[----:B------:R-:W-:Y:S01]  /*0450*/  LEA.HI R35, R7, R0, RZ, 0x17 ;  /* 0x0000000007237211 */ /* 0x000fe200078fb8ff */
[----:B------:R-:W-:Y:S01]  /*0460*/  IMAD.HI R0, R17, 0x2aaaaaab, RZ ;  /* 0x2aaaaaab11007827 */ /* 0x000fe200078e02ff */
[----:B------:R-:W-:-:S02]  /*0470*/  SHF.R.U32.HI R3, RZ, 0x1f, R2 ;  /* 0x0000001fff037819 */ /* 0x000fc40000011602 */
[----:B------:R-:W-:Y:S01]  /*0480*/  LEA.HI R33, R4, R5, RZ, 0x17 ;  /* 0x0000000504217211 */ /* 0x000fe200078fb8ff */
[----:B------:R-:W-:Y:S01]  /*0490*/  IMAD.HI R4, R21, 0x2aaaaaab, RZ ;  /* 0x2aaaaaab15047827 */ /* 0x000fe200078e02ff */
[----:B------:R-:W-:Y:S02]  /*04a0*/  LEA.HI R31, R2, R3, RZ, 0x17 ;  /* 0x00000003021f7211 */ /* 0x000fe400078fb8ff */
[--C-:B------:R-:W-:Y:S01]  /*04b0*/  LOP3.LUT R20, R18, 0x20, R13.reuse, 0xfe, !PT ;  /* 0x0000002012147812 */ /* 0x100fe200078efe0d */
[----:B------:R-:W-:Y:S01]  /*04c0*/  IMAD.HI R7, R22, 0x2aaaaaab, RZ ;  /* 0x2aaaaaab16077827 */ /* 0x000fe200078e02ff */
[----:B------:R-:W-:Y:S02]  /*04d0*/  LOP3.LUT R23, R18, 0x38, R13, 0xfe, !PT ;  /* 0x0000003812177812 */ /* 0x000fe400078efe0d */
[----:B------:R-:W-:Y:S01]  /*04e0*/  SHF.R.U32.HI R3, RZ, 0x1f, R0 ;  /* 0x0000001fff037819 */ /* 0x000fe20000011600 */
[----:B------:R-:W-:Y:S01]  /*04f0*/  IMAD.HI R2, R20, 0x2aaaaaab, RZ ;  /* 0x2aaaaaab14027827 */ /* 0x000fe200078e02ff */
[----:B------:R-:W-:-:S02]  /*0500*/  SHF.R.U32.HI R5, RZ, 0x1f, R4 ;  /* 0x0000001fff057819 */ /* 0x000fc40000011604 */
[----:B------:R-:W-:Y:S01]  /*0510*/  LEA.HI R32, R0, R3, RZ, 0x17 ;  /* 0x0000000300207211 */ /* 0x000fe200078fb8ff */
[----:B------:R-:W-:Y:S01]  /*0520*/  IMAD.HI R8, R23, 0x2aaaaaab, RZ ;  /* 0x2aaaaaab17087827 */ /* 0x000fe200078e02ff */
[----:B------:R-:W-:Y:S02]  /*0530*/  SHF.R.U32.HI R0, RZ, 0x1f, R7 ;  /* 0x0000001fff007819 */ /* 0x000fe40000011607 */
[----:B------:R-:W-:Y:S01]  /*0540*/  LOP3.LUT R24, R18, 0x40, R13, 0xfe, !PT ;  /* 0x0000004012187812 */ /* 0x000fe200078efe0d */
[----:B------:R-:W-:Y:S01]  /*0550*/  IMAD R35, R35, -0xc00, R16 ;  /* 0xfffff40023237824 */ /* 0x000fe200078e0210 */
[----:B------:R-:W-:Y:S01]  /*0560*/  LEA.HI R34, R4, R5, RZ, 0x17 ;  /* 0x0000000504227211 */ /* 0x000fe200078fb8ff */
[----:B------:R-:W-:Y:S01]  /*0570*/  IMAD R31, R31, -0xc00, R6 ;  /* 0xfffff4001f1f7824 */ /* 0x000fe200078e0206 */
[----:B------:R-:W-:Y:S01]  /*0580*/  LEA.HI R39, R7, R0, RZ, 0x17 ;  /* 0x0000000007277211 */ /* 0x000fe200078fb8ff */
[----:B------:R-:W-:Y:S01]  /*0590*/  IMAD.HI R0, R24, 0x2aaaaaab, RZ ;  /* 0x2aaaaaab18007827 */ /* 0x000fe200078e02ff */
[----:B------:R-:W-:-:S02]  /*05a0*/  LOP3.LUT R4, R19, 0x38, RZ, 0xc0, !PT ;  /* 0x0000003813047812 */ /* 0x000fc400078ec0ff */
[----:B------:R-:W-:Y:S01]  /*05b0*/  SHF.R.U32.HI R3, RZ, 0x1f, R2 ;  /* 0x0000001fff037819 */ /* 0x000fe20000011602 */
[----:B------:R-:W-:Y:S01]  /*05c0*/  IMAD R33, R33, -0xc00, R12 ;  /* 0xfffff40021217824 */ /* 0x000fe200078e020c */
[----:B------:R-:W-:Y:S01]  /*05d0*/  SHF.R.U32.HI R9, RZ, 0x1f, R8 ;  /* 0x0000001fff097819 */ /* 0x000fe20000011608 */
[----:B------:R-:W-:Y:S01]  /*05e0*/  IMAD R7, R15, 0x8, R4 ;  /* 0x000000080f077824 */ /* 0x000fe200078e0204 */
[----:B------:R-:W-:Y:S01]  /*05f0*/  LOP3.LUT R25, R18, 0x48, R13, 0xfe, !PT ;  /* 0x0000004812197812 */ /* 0x000fe200078efe0d */
[----:B------:R-:W-:Y:S01]  /*0600*/  IMAD R32, R32, -0xc00, R17 ;  /* 0xfffff40020207824 */ /* 0x000fe200078e0211 */
[----:B------:R-:W-:Y:S01]  /*0610*/  LOP3.LUT R26, R18, 0x50, R13, 0xfe, !PT ;  /* 0x00000050121a7812 */ /* 0x000fe200078efe0d */
[----:B------:R-:W-:Y:S01]  /*0620*/  IMAD R39, R39, -0xc00, R22 ;  /* 0xfffff40027277824 */ /* 0x000fe200078e0216 */
[----:B------:R-:W-:Y:S01]  /*0630*/  LEA.HI R37, R2, R3, RZ, 0x17 ;  /* 0x0000000302257211 */ /* 0x000fe200078fb8ff */
[----:B------:R-:W-:Y:S01]  /*0640*/  IMAD.HI R2, R25, 0x2aaaaaab, RZ ;  /* 0x2aaaaaab19027827 */ /* 0x000fe200078e02ff */
[----:B------:R-:W-:-:S02]  /*0650*/  LEA.HI R36, R8, R9, RZ, 0x17 ;  /* 0x0000000908247211 */ /* 0x000fc400078fb8ff */
[----:B------:R-:W-:Y:S01]  /*0660*/  SHF.R.U32.HI R3, RZ, 0x1f, R0 ;  /* 0x0000001fff037819 */ /* 0x000fe20000011600 */
[----:B------:R-:W-:Y:S01]  /*0670*/  IMAD.HI R8, R26, 0x2aaaaaab, RZ ;  /* 0x2aaaaaab1a087827 */ /* 0x000fe200078e02ff */
[----:B------:R-:W-:Y:S02]  /*0680*/  LOP3.LUT R10, R7, 0x38, R10, 0x78, !PT ;  /* 0x00000038070a7812 */ /* 0x000fe400078e780a */
[----:B------:R-:W-:Y:S01]  /*0690*/  LEA.HI R41, R0, R3, RZ, 0x17 ;  /* 0x0000000300297211 */ /* 0x000fe200078fb8ff */
[----:B------:R-:W-:Y:S01]  /*06a0*/  IMAD.SHL.U32 R0, R14, 0x40, RZ ;  /* 0x000000400e007824 */ /* 0x000fe200078e00ff */
[----:B------:R-:W-:Y:S01]  /*06b0*/  SHF.R.U32.HI R5, RZ, 0x1f, R2 ;  /* 0x0000001fff057819 */ /* 0x000fe20000011602 */
[----:B------:R-:W-:Y:S01]  /*06c0*/  IMAD R50, R13, 0x80, R10 ;  /* 0x000000800d327824 */ /* 0x000fe200078e020a */
[----:B------:R-:W-:Y:S01]  /*06d0*/  SHF.R.U32.HI R9, RZ, 0x1f, R8 ;  /* 0x0000001fff097819 */ /* 0x000fe20000011608 */
[----:B------:R-:W-:Y:S01]  /*06e0*/  IMAD R36, R36, -0xc00, R23 ;  /* 0xfffff40024247824 */ /* 0x000fe200078e0217 */
[----:B------:R-:W-:Y:S01]  /*06f0*/  LEA.HI R38, R2, R5, RZ, 0x17 ;  /* 0x0000000502267211 */ /* 0x000fe200078fb8ff */
[----:B------:R-:W-:Y:S01]  /*0700*/  IMAD R37, R37, -0xc00, R20 ;  /* 0xfffff40025257824 */ /* 0x000fe200078e0214 */
[----:B------:R-:W-:Y:S01]  /*0710*/  LEA.HI R43, R8, R9, RZ, 0x17 ;  /* 0x00000009082b7211 */ /* 0x000fe200078fb8ff */
[----:B------:R-:W-:Y:S01]  /*0720*/  IMAD R34, R34, -0xc00, R21 ;  /* 0xfffff40022227824 */ /* 0x000fe200078e0215 */
[C---:B------:R-:W-:Y:S01]  /*0730*/  LOP3.LUT R2, R0.reuse, R13, RZ, 0xfc, !PT ;  /* 0x0000000d00027212 */ /* 0x040fe200078efcff */
[----:B------:R-:W-:Y:S01]  /*0740*/  IMAD R41, R41, -0xc00, R24 ;  /* 0xfffff40029297824 */ /* 0x000fe200078e0218 */
[C-C-:B------:R-:W-:Y:S01]  /*0750*/  LOP3.LUT R14, R0.reuse, 0x8, R13.reuse, 0xfe, !PT ;  /* 0x00000008000e7812 */ /* 0x140fe200078efe0d */
[----:B------:R-:W-:Y:S01]  /*0760*/  IMAD R194, R31, 0x300, RZ ;  /* 0x000003001fc27824 */ /* 0x000fe200078e02ff */
[--C-:B------:R-:W-:Y:S01]  /*0770*/  LOP3.LUT R10, R0, 0x10, R13.reuse, 0xfe, !PT ;  /* 0x00000010000a7812 */ /* 0x100fe200078efe0d */
[----:B------:R-:W-:Y:S01]  /*0780*/  IMAD.HI R6, R2, 0x3531dec1, RZ ;  /* 0x3531dec102067827 */ /* 0x000fe200078e02ff */
[----:B------:R-:W-:-:S02]  /*0790*/  LOP3.LUT R5, R0, 0x18, R13, 0xfe, !PT ;  /* 0x0000001800057812 */ /* 0x000fc400078efe0d */
[--C-:B------:R-:W-:Y:S01]  /*07a0*/  LOP3.LUT R3, R0, 0x20, R13.reuse, 0xfe, !PT ;  /* 0x0000002000037812 */ /* 0x100fe200078efe0d */
[----:B------:R-:W-:Y:S01]  /*07b0*/  IMAD.HI R16, R10, 0x3531dec1, RZ ;  /* 0x3531dec10a107827 */ /* 0x000fe200078e02ff */
[C-C-:B------:R-:W-:Y:S02]  /*07c0*/  LOP3.LUT R9, R0.reuse, 0x28, R13.reuse, 0xfe, !PT ;  /* 0x0000002800097812 */ /* 0x140fe400078efe0d */
[--C-:B------:R-:W-:Y:S01]  /*07d0*/  LOP3.LUT R8, R0, 0x30, R13.reuse, 0xfe, !PT ;  /* 0x0000003000087812 */ /* 0x100fe200078efe0d */
[----:B------:R-:W-:Y:S01]  /*07e0*/  IMAD.HI R12, R14, 0x3531dec1, RZ ;  /* 0x3531dec10e0c7827 */ /* 0x000fe200078e02ff */
[C-C-:B------:R-:W-:Y:S02]  /*07f0*/  LOP3.LUT R27, R18.reuse, 0x58, R13.reuse, 0xfe, !PT ;  /* 0x00000058121b7812 */ /* 0x140fe400078efe0d */
[C-C-:B------:R-:W-:Y:S01]  /*0800*/  LOP3.LUT R28, R18.reuse, 0x60, R13.reuse, 0xfe, !PT ;  /* 0x00000060121c7812 */ /* 0x140fe200078efe0d */
[----:B------:R-:W-:Y:S01]  /*0810*/  IMAD.HI R20, R5, 0x3531dec1, RZ ;  /* 0x3531dec105147827 */ /* 0x000fe200078e02ff */
[----:B------:R-:W-:-:S02]  /*0820*/  LOP3.LUT R29, R18, 0x68, R13, 0xfe, !PT ;  /* 0x00000068121d7812 */ /* 0x000fc400078efe0d */
[--C-:B------:R-:W-:Y:S01]  /*0830*/  LOP3.LUT R30, R18, 0x70, R13.reuse, 0xfe, !PT ;  /* 0x00000070121e7812 */ /* 0x100fe200078efe0d */
[----:B------:R-:W-:Y:S01]  /*0840*/  IMAD.HI R40, R27, 0x2aaaaaab, RZ ;  /* 0x2aaaaaab1b287827 */ /* 0x000fe200078e02ff */
[--C-:B------:R-:W-:Y:S02]  /*0850*/  LOP3.LUT R0, R0, 0x38, R13.reuse, 0xfe, !PT ;  /* 0x0000003800007812 */ /* 0x100fe400078efe0d */
[----:B------:R-:W-:Y:S01]  /*0860*/  LOP3.LUT R13, R18, 0x78, R13, 0xfe, !PT ;  /* 0x00000078120d7812 */ /* 0x000fe200078efe0d */
[----:B------:R-:W-:Y:S01]  /*0870*/  IMAD.HI R22, R8, 0x3531dec1, RZ ;  /* 0x3531dec108167827 */ /* 0x000fe200078e02ff */
[----:B------:R-:W-:Y:S02]  /*0880*/  SHF.R.U32.HI R23, RZ, 0x1f, R16 ;  /* 0x0000001fff177819 */ /* 0x000fe40000011610 */
[----:B------:R-:W-:Y:S01]  /*0890*/  SHF.R.U32.HI R17, RZ, 0x1f, R12 ;  /* 0x0000001fff117819 */ /* 0x000fe2000001160c */
[----:B------:R-:W-:Y:S01]  /*08a0*/  IMAD.HI R48, R13, 0x2aaaaaab, RZ ;  /* 0x2aaaaaab0d307827 */ /* 0x000fe200078e02ff */
[----:B------:R-:W-:-:S02]  /*08b0*/  LEA.HI R57, R16, R23, RZ, 0x1c ;  /* 0x0000001710397211 */ /* 0x000fc400078fe0ff */
[----:B------:R-:W-:Y:S01]  /*08c0*/  SHF.R.U32.HI R45, RZ, 0x1f, R40 ;  /* 0x0000001fff2d7819 */ /* 0x000fe20000011628 */
[----:B------:R-:W-:Y:S01]  /*08d0*/  IMAD.HI R42, R28, 0x2aaaaaab, RZ ;  /* 0x2aaaaaab1c2a7827 */ /* 0x000fe200078e02ff */
[----:B------:R-:W-:Y:S02]  /*08e0*/  SHF.R.U32.HI R51, RZ, 0x1f, R48 ;  /* 0x0000001fff337819 */ /* 0x000fe40000011630 */
[----:B------:R-:W-:Y:S01]  /*08f0*/  LEA.HI R55, R12, R17, RZ, 0x1c ;  /* 0x000000110c377211 */ /* 0x000fe200078fe0ff */
[----:B------:R-:W-:Y:S01]  /*0900*/  IMAD.HI R16, R9, 0x3531dec1, RZ ;  /* 0x3531dec109107827 */ /* 0x000fe200078e02ff */
[----:B------:R-:W-:Y:S02]  /*0910*/  LEA.HI R48, R48, R51, RZ, 0x17 ;  /* 0x0000003330307211 */ /* 0x000fe400078fb8ff */
[----:B------:R-:W-:Y:S01]  /*0920*/  LEA.HI R40, R40, R45, RZ, 0x17 ;  /* 0x0000002d28287211 */ /* 0x000fe200078fb8ff */
[----:B------:R-:W-:Y:S01]  /*0930*/  IMAD.HI R44, R29, 0x2aaaaaab, RZ ;  /* 0x2aaaaaab1d2c7827 */ /* 0x000fe200078e02ff */
[----:B------:R-:W-:-:S02]  /*0940*/  SHF.R.U32.HI R23, RZ, 0x1f, R22 ;  /* 0x0000001fff177819 */ /* 0x000fc40000011616 */
[----:B------:R-:W-:Y:S01]  /*0950*/  SHF.R.U32.HI R45, RZ, 0x1f, R42 ;  /* 0x0000001fff2d7819 */ /* 0x000fe2000001162a */
[----:B------:R-:W-:Y:S01]  /*0960*/  IMAD R48, R48, -0xc00, R13 ;  /* 0xfffff40030307824 */ /* 0x000fe200078e020d */
[----:B------:R-:W-:Y:S01]  /*0970*/  SHF.R.U32.HI R13, RZ, 0x1f, R6 ;  /* 0x0000001fff0d7819 */ /* 0x000fe20000011606 */
[----:B------:R-:W-:Y:S01]  /*0980*/  IMAD.HI R12, R3, 0x3531dec1, RZ ;  /* 0x3531dec1030c7827 */ /* 0x000fe200078e02ff */
[----:B------:R-:W-:Y:S02]  /*0990*/  SHF.R.U32.HI R17, RZ, 0x1f, R16 ;  /* 0x0000001fff117819 */ /* 0x000fe40000011610 */
[----:B------:R-:W-:Y:S01]  /*09a0*/  LEA.HI R21, R6, R13, RZ, 0x1c ;  /* 0x0000000d06157211 */ /* 0x000fe200078fe0ff */
[----:B------:R-:W-:Y:S01]  /*09b0*/  IMAD.HI R24, R0, 0x3531dec1, RZ ;  /* 0x3531dec100187827 */ /* 0x000fe200078e02ff */
[----:B------:R-:W-:Y:S02]  /*09c0*/  SHF.R.U32.HI R13, RZ, 0x1f, R20 ;  /* 0x0000001fff0d7819 */ /* 0x000fe40000011614 */
[----:B------:R-:W-:Y:S01]  /*09d0*/  SHF.R.U32.HI R47, RZ, 0x1f, R44 ;  /* 0x0000001fff2f7819 */ /* 0x000fe2000001162c */
[----:B------:R-:W-:Y:S01]  /*09e0*/  IMAD R192, R33, 0x300, RZ ;  /* 0x0000030021c07824 */ /* 0x000fe200078e02ff */
[----:B------:R-:W-:Y:S01]  /*09f0*/  LEA.HI R6, R20, R13, RZ, 0x1c ;  /* 0x0000000d14067211 */ /* 0x000fe200078fe0ff */
[----:B------:R-:W-:Y:S01]  /*0a00*/  IMAD R190, R35, 0x300, RZ ;  /* 0x0000030023be7824 */ /* 0x000fe200078e02ff */
[----:B------:R-:W-:Y:S01]  /*0a10*/  SHF.R.U32.HI R13, RZ, 0x1f, R12 ;  /* 0x0000001fff0d7819 */ /* 0x000fe2000001160c */
[----:B------:R-:W-:Y:S01]  /*0a20*/  IMAD R38, R38, -0xc00, R25 ;  /* 0xfffff40026267824 */ /* 0x000fe200078e0219 */
[----:B------:R-:W-:Y:S01]  /*0a30*/  LEA.HI R59, R22, R23, RZ, 0x1c ;  /* 0x00000017163b7211 */ /* 0x000fe200078fe0ff */
[----:B------:R-:W-:Y:S01]  /*0a40*/  IMAD R200, R32, 0x300, RZ ;  /* 0x0000030020c87824 */ /* 0x000fe200078e02ff */
[----:B------:R-:W-:Y:S01]  /*0a50*/  LEA.HI R45, R42, R45, RZ, 0x17 ;  /* 0x0000002d2a2d7211 */ /* 0x000fe200078fb8ff */
[----:B------:R-:W-:Y:S01]  /*0a60*/  IMAD.HI R46, R30, 0x2aaaaaab, RZ ;  /* 0x2aaaaaab1e2e7827 */ /* 0x000fe200078e02ff */
[----:B------:R-:W-:-:S02]  /*0a70*/  SHF.R.U32.HI R25, RZ, 0x1f, R24 ;  /* 0x0000001fff197819 */ /* 0x000fc40000011618 */
[----:B------:R-:W-:Y:S01]  /*0a80*/  LEA.HI R56, R16, R17, RZ, 0x1c ;  /* 0x0000001110387211 */ /* 0x000fe200078fe0ff */
[----:B------:R-:W-:Y:S01]  /*0a90*/  IMAD R198, R37, 0x300, RZ ;  /* 0x0000030025c67824 */ /* 0x000fe200078e02ff */
[----:B------:R-:W-:Y:S01]  /*0aa0*/  LOP3.LUT R23, R194, R7, RZ, 0xfc, !PT ;  /* 0x00000007c2177212 */ /* 0x000fe200078efcff */
[----:B------:R-:W-:Y:S01]  /*0ab0*/  IMAD R43, R43, -0xc00, R26 ;  /* 0xfffff4002b2b7824 */ /* 0x000fe200078e021a */
[----:B------:R-:W-:Y:S01]  /*0ac0*/  LEA.HI R44, R44, R47, RZ, 0x17 ;  /* 0x0000002f2c2c7211 */ /* 0x000fe200078fb8ff */
[----:B------:R-:W-:Y:S01]  /*0ad0*/  IMAD R45, R45, -0xc00, R28 ;  /* 0xfffff4002d2d7824 */ /* 0x000fe200078e021c */
[-C--:B------:R-:W-:Y:S01]  /*0ae0*/  LOP3.LUT R20, R192, R7.reuse, RZ, 0xfc, !PT ;  /* 0x00000007c0147212 */ /* 0x080fe200078efcff */
[----:B------:R-:W-:Y:S01]  /*0af0*/  IMAD R40, R40, -0xc00, R27 ;  /* 0xfffff40028287824 */ /* 0x000fe200078e021b */
[----:B------:R-:W-:Y:S01]  /*0b00*/  LOP3.LUT R17, R190, R7, RZ, 0xfc, !PT ;  /* 0x00000007be117212 */ /* 0x000fe200078efcff */
[----:B------:R-:W-:Y:S01]  /*0b10*/  IMAD R44, R44, -0xc00, R29 ;  /* 0xfffff4002c2c7824 */ /* 0x000fe200078e021d */
[----:B------:R-:W-:Y:S01]  /*0b20*/  LEA.HI R54, R12, R13, RZ, 0x1c ;  /* 0x0000000d0c367211 */ /* 0x000fe200078fe0ff */
[----:B------:R-:W-:Y:S01]  /*0b30*/  IMAD R196, R34, 0x300, RZ ;  /* 0x0000030022c47824 */ /* 0x000fe200078e02ff */
[----:B------:R-:W-:Y:S01]  /*0b40*/  LEA.HI R61, R24, R25, RZ, 0x1c ;  /* 0x00000019183d7211 */ /* 0x000fe200078fe0ff */
[----:B------:R-:W-:Y:S01]  /*0b50*/  IMAD R206, R39, 0x300, RZ ;  /* 0x0000030027ce7824 */ /* 0x000fe200078e02ff */
[----:B------:R-:W-:Y:S01]  /*0b60*/  SHF.R.S32.HI R12, RZ, 0x1f, R194 ;  /* 0x0000001fff0c7819 */ /* 0x000fe200000114c2 */
[----:B------:R-:W-:Y:S01]  /*0b70*/  IMAD R204, R36, 0x300, RZ ;  /* 0x0000030024cc7824 */ /* 0x000fe200078e02ff */
[----:B------:R-:W-:Y:S01]  /*0b80*/  LEA R26, P0, R23, c[0x0][0x168], 0x1 ;  /* 0x00005a00171a7a11 */ /* 0x000fe200078008ff */
        /* <DEDUP_REMOVED lines=9> */
[-C--:B------:R-:W-:Y:S01]  /*0c20*/  LOP3.LUT R28, R200, R7.reuse, RZ, 0xfc, !PT ;  /* 0x00000007c81c7212 */ /* 0x080fe200078efcff */
[----:B------:R-:W-:Y:S01]  /*0c30*/  IMAD R220, R44, 0x300, RZ ;  /* 0x000003002cdc7824 */ /* 0x000fe200078e02ff */
[----:B------:R-:W-:Y:S01]  /*0c40*/  SHF.R.U32.HI R49, RZ, 0x1f, R46 ;  /* 0x0000001fff317819 */ /* 0x000fe2000001162e */
[----:B------:R-:W-:Y:S01]  /*0c50*/  IMAD R21, R21, -0x4d, R2 ;  /* 0xffffffb315157824 */ /* 0x000fe200078e0202 */
[----:B------:R-:W-:Y:S01]  /*0c60*/  LOP3.LUT R29, R198, R7, RZ, 0xfc, !PT ;  /* 0x00000007c61d7212 */ /* 0x000fe200078efcff */
[----:B------:R-:W-:Y:S01]  /*0c70*/  IMAD R216, R48, 0x300, RZ ;  /* 0x0000030030d87824 */ /* 0x000fe200078e02ff */
[----:B------:R-:W-:Y:S01]  /*0c80*/  LEA.HI.X R27, R23, c[0x0][0x16c], R12, 0x1, P0 ;  /* 0x00005b00171b7a11 */ /* 0x000fe200000f0c0c */
[----:B------:R-:W-:Y:S01]  /*0c90*/  IMAD R174, R21, 0x300, RZ ;  /* 0x0000030015ae7824 */ /* 0x000fe200078e02ff */
[----:B------:R-:W-:Y:S01]  /*0ca0*/  LEA.HI.X R25, R20, c[0x0][0x16c], R13, 0x1, P1 ;  /* 0x00005b0014197a11 */ /* 0x000fe200008f0c0d */
[----:B------:R-:W-:Y:S01]  /*0cb0*/  IMAD R6, R6, -0x4d, R5 ;  /* 0xffffffb306067824 */ /* 0x000fe200078e0205 */
[----:B------:R-:W-:Y:S01]  /*0cc0*/  LEA.HI.X R23, R17, c[0x0][0x16c], R16, 0x1, P2 ;  /* 0x00005b0011177a11 */ /* 0x000fe200010f0c10 */
[----:B------:R-:W-:Y:S01]  /*0cd0*/  IMAD R55, R55, -0x4d, R14 ;  /* 0xffffffb337377824 */ /* 0x000fe200078e020e */
[----:B------:R-:W-:Y:S01]  /*0ce0*/  SHF.R.S32.HI R13, RZ, 0x1f, R200 ;  /* 0x0000001fff0d7819 */ /* 0x000fe200000114c8 */
[----:B------:R-:W-:Y:S01]  /*0cf0*/  IMAD R57, R57, -0x4d, R10 ;  /* 0xffffffb339397824 */ /* 0x000fe200078e020a */
[----:B------:R-:W-:Y:S01]  /*0d00*/  LEA R16, P0, R28, c[0x0][0x168], 0x1 ;  /* 0x00005a001c107a11 */ /* 0x000fe200078008ff */
[----:B------:R-:W-:Y:S01]  /*0d10*/  IMAD R184, R6, 0x300, RZ ;  /* 0x0000030006b87824 */ /* 0x000fe200078e02ff */
[----:B------:R-:W-:Y:S01]  /*0d20*/  LEA.HI R49, R46, R49, RZ, 0x17 ;  /* 0x000000312e317211 */ /* 0x000fe200078fb8ff */
[----:B------:R-:W-:Y:S01]  /*0d30*/  IMAD R178, R55, 0x300, RZ ;  /* 0x0000030037b27824 */ /* 0x000fe200078e02ff */
[----:B------:R-:W-:Y:S01]  /*0d40*/  SHF.R.S32.HI R20, RZ, 0x1f, R198 ;  /* 0x0000001fff147819 */ /* 0x000fe200000114c6 */
[----:B------:R-:W-:Y:S01]  /*0d50*/  IMAD R54, R54, -0x4d, R3 ;  /* 0xffffffb336367824 */ /* 0x000fe200078e0203 */
[----:B------:R-:W-:Y:S01]  /*0d60*/  LEA R12, P1, R29, c[0x0][0x168], 0x1 ;  /* 0x00005a001d0c7a11 */ /* 0x000fe200078208ff */
[----:B------:R-:W-:Y:S01]  /*0d70*/  IMAD R49, R49, -0xc00, R30 ;  /* 0xfffff40031317824 */ /* 0x000fe200078e021e */
[-C--:B------:R-:W-:Y:S01]  /*0d80*/  LOP3.LUT R31, R196, R7.reuse, RZ, 0xfc, !PT ;  /* 0x00000007c41f7212 */ /* 0x080fe200078efcff */
[----:B------:R-:W-:Y:S01]  /*0d90*/  IMAD R176, R57, 0x300, RZ ;  /* 0x0000030039b07824 */ /* 0x000fe200078e02ff */
[-C--:B------:R-:W-:Y:S01]  /*0da0*/  LOP3.LUT R36, R206, R7.reuse, RZ, 0xfc, !PT ;  /* 0x00000007ce247212 */ /* 0x080fe200078efcff */
[----:B------:R-:W-:Y:S01]  /*0db0*/  IMAD R218, R49, 0x300, RZ ;  /* 0x0000030031da7824 */ /* 0x000fe200078e02ff */
[----:B------:R-:W-:Y:S01]  /*0dc0*/  LEA.HI.X R17, R28, c[0x0][0x16c], R13, 0x1, P0 ;  /* 0x00005b001c117a11 */ /* 0x000fe200000f0c0d */
[----:B------:R-:W-:Y:S01]  /*0dd0*/  IMAD R180, R56, -0x4d, R9 ;  /* 0xffffffb338b47824 */ /* 0x000fe200078e0209 */
[-C--:B------:R-:W-:Y:S01]  /*0de0*/  LOP3.LUT R35, R204, R7.reuse, RZ, 0xfc, !PT ;  /* 0x00000007cc237212 */ /* 0x080fe200078efcff */
[----:B------:R-:W-:Y:S01]  /*0df0*/  IMAD R182, R54, 0x300, RZ ;  /* 0x0000030036b67824 */ /* 0x000fe200078e02ff */
[----:B------:R-:W-:Y:S01]  /*0e00*/  LEA.HI.X R13, R29, c[0x0][0x16c], R20, 0x1, P1 ;  /* 0x00005b001d0d7a11 */ /* 0x000fe200008f0c14 */
[----:B------:R-:W-:Y:S01]  /*0e10*/  IMAD R180, R180, 0x300, RZ ;  /* 0x00000300b4b47824 */ /* 0x000fe200078e02ff */
[----:B------:R-:W-:Y:S01]  /*0e20*/  SHF.R.S32.HI R20, RZ, 0x1f, R196 ;  /* 0x0000001fff147819 */ /* 0x000fe200000114c4 */
[----:B------:R-:W-:Y:S01]  /*0e30*/  IMAD R59, R59, -0x4d, R8 ;  /* 0xffffffb33b3b7824 */ /* 0x000fe200078e0208 */
[----:B------:R-:W-:Y:S01]  /*0e40*/  LEA R32, P0, R31, c[0x0][0x168], 0x1 ;  /* 0x00005a001f207a11 */ /* 0x000fe200078008ff */
[----:B------:R-:W-:Y:S01]  /*0e50*/  IMAD R61, R61, -0x4d, R0 ;  /* 0xffffffb33d3d7824 */ /* 0x000fe200078e0200 */
[----:B------:R-:W-:Y:S01]  /*0e60*/  SHF.R.S32.HI R29, RZ, 0x1f, R206 ;  /* 0x0000001fff1d7819 */ /* 0x000fe200000114ce */
[----:B------:R-:W-:Y:S01]  /*0e70*/  IMAD R188, R59, 0x300, RZ ;  /* 0x000003003bbc7824 */ /* 0x000fe200078e02ff */
[----:B------:R-:W-:Y:S01]  /*0e80*/  LEA R30, P1, R36, c[0x0][0x168], 0x1 ;  /* 0x00005a00241e7a11 */ /* 0x000fe200078208ff */
[----:B------:R-:W-:Y:S01]  /*0e90*/  IMAD R186, R61, 0x300, RZ ;  /* 0x000003003dba7824 */ /* 0x000fe200078e02ff */
[----:B------:R-:W-:Y:S01]  /*0ea0*/  SHF.R.S32.HI R34, RZ, 0x1f, R204 ;  /* 0x0000001fff227819 */ /* 0x000fe200000114cc */
[----:B------:R-:W-:Y:S01]  /*0eb0*/  IMAD.IADD R62, R7, 0x1, R184 ;  /* 0x00000001073e7824 */ /* 0x000fe200078e02b8 */
[----:B------:R-:W-:Y:S01]  /*0ec0*/  LEA R28, P2, R35, c[0x0][0x168], 0x1 ;  /* 0x00005a00231c7a11 */ /* 0x000fe200078408ff */
[C---:B------:R-:W-:Y:S01]  /*0ed0*/  IMAD.IADD R66, R7.reuse, 0x1, R180 ;  /* 0x0000000107427824 */ /* 0x040fe200078e02b4 */
[-C--:B------:R-:W-:Y:S01]  /*0ee0*/  LOP3.LUT R37, R202, R7.reuse, RZ, 0xfc, !PT ;  /* 0x00000007ca257212 */ /* 0x080fe200078efcff */
[----:B------:R-:W-:Y:S01]  /*0ef0*/  IMAD.IADD R68, R7, 0x1, R188 ;  /* 0x0000000107447824 */ /* 0x000fe200078e02bc */
[----:B------:R-:W-:Y:S01]  /*0f00*/  LOP3.LUT R42, R208, R7, RZ, 0xfc, !PT ;  /* 0x00000007d02a7212 */ /* 0x000fe200078efcff */
[----:B------:R-:W-:Y:S01]  /*0f10*/  IMAD.WIDE R66, R66, R81, c[0x0][0x160] ;  /* 0x0000580042427625 */ /* 0x000fe200078e0251 */
[----:B------:R-:W-:-:S02]  /*0f20*/  LEA.HI.X R33, R31, c[0x0][0x16c], R20, 0x1, P0 ;  /* 0x00005b001f217a11 */ /* 0x000fc400000f0c14 */
[----:B------:R-:W-:Y:S01]  /*0f30*/  LOP3.LUT R41, R210, R7, RZ, 0xfc, !PT ;  /* 0x00000007d2297212 */ /* 0x000fe200078efcff */
[----:B------:R-:W-:Y:S01]  /*0f40*/  IMAD.WIDE R68, R68, R81, c[0x0][0x160] ;  /* 0x0000580044447625 */ /* 0x000fe200078e0251 */
[----:B------:R-:W-:Y:S02]  /*0f50*/  LEA.HI.X R31, R36, c[0x0][0x16c], R29, 0x1, P1 ;  /* 0x00005b00241f7a11 */ /* 0x000fe400008f0c1d */
[----:B------:R-:W-:Y:S01]  /*0f60*/  LEA.HI.X R29, R35, c[0x0][0x16c], R34, 0x1, P2 ;  /* 0x00005b00231d7a11 */ /* 0x000fe200010f0c22 */
[C---:B------:R-:W-:Y:S01]  /*0f70*/  IMAD.IADD R78, R7.reuse, 0x1, R198 ;  /* 0x00000001074e7824 */ /* 0x040fe200078e02c6 */
[----:B------:R-:W-:Y:S01]  /*0f80*/  SHF.R.S32.HI R20, RZ, 0x1f, R202 ;  /* 0x0000001fff147819 */ /* 0x000fe200000114ca */
[----:B------:R-:W-:Y:S01]  /*0f90*/  IMAD.IADD R79, R7, 0x1, R196 ;  /* 0x00000001074f7824 */ /* 0x000fe200078e02c4 */
[----:B------:R-:W-:Y:S01]  /*0fa0*/  LEA R38, P0, R37, c[0x0][0x168], 0x1 ;  /* 0x00005a0025267a11 */ /* 0x000fe200078008ff */
[----:B------:R-:W-:Y:S01]  /*0fb0*/  IMAD.WIDE R196, R196, 0x2, RZ ;  /* 0x00000002c4c47825 */ /* 0x000fe200078e02ff */
[----:B------:R-:W-:-:S02]  /*0fc0*/  SHF.R.S32.HI R35, RZ, 0x1f, R208 ;  /* 0x0000001fff237819 */ /* 0x000fc400000114d0 */
[----:B------:R-:W-:Y:S01]  /*0fd0*/  LEA R36, P1, R42, c[0x0][0x168], 0x1 ;  /* 0x00005a002a247a11 */ /* 0x000fe200078208ff */
[----:B------:R-:W-:Y:S01]  /*0fe0*/  IMAD.WIDE R198, R198, 0x2, RZ ;  /* 0x00000002c6c67825 */ /* 0x000fe200078e02ff */
[----:B------:R-:W-:Y:S02]  /*0ff0*/  SHF.R.S32.HI R40, RZ, 0x1f, R210 ;  /* 0x0000001fff287819 */ /* 0x000fe400000114d2 */
[----:B------:R-:W-:Y:S02]  /*1000*/  LEA R34, P2, R41, c[0x0][0x168], 0x1 ;  /* 0x00005a0029227a11 */ /* 0x000fe400078408ff */
[----:B------:R-:W-:Y:S02]  /*1010*/  LOP3.LUT R46, R212, R7, RZ, 0xfc, !PT ;  /* 0x00000007d42e7212 */ /* 0x000fe400078efcff */
[----:B------:R-:W-:Y:S02]  /*1020*/  LEA.HI.X R39, R37, c[0x0][0x16c], R20, 0x1, P0 ;  /* 0x00005b0025277a11 */ /* 0x000fe400000f0c14 */
[----:B------:R-:W-:-:S02]  /*1030*/  LEA.HI.X R37, R42, c[0x0][0x16c], R35, 0x1, P1 ;  /* 0x00005b002a257a11 */ /* 0x000fc400008f0c23 */
[----:B------:R-:W-:Y:S02]  /*1040*/  LEA.HI.X R35, R41, c[0x0][0x16c], R40, 0x1, P2 ;  /* 0x00005b0029237a11 */ /* 0x000fe400010f0c28 */
[-C--:B------:R-:W-:Y:S02]  /*1050*/  LOP3.LUT R43, R214, R7.reuse, RZ, 0xfc, !PT ;  /* 0x00000007d62b7212 */ /* 0x080fe400078efcff */
[----:B------:R-:W-:Y:S02]  /*1060*/  SHF.R.S32.HI R41, RZ, 0x1f, R212 ;  /* 0x0000001fff297819 */ /* 0x000fe400000114d4 */
[----:B------:R-:W-:Y:S02]  /*1070*/  LEA R40, P1, R46, c[0x0][0x168], 0x1 ;  /* 0x00005a002e287a11 */ /* 0x000fe400078208ff */
[----:B------:R-:W-:Y:S02]  /*1080*/  LOP3.LUT R52, R218, R7, RZ, 0xfc, !PT ;  /* 0x00000007da347212 */ /* 0x000fe400078efcff */
[----:B------:R-:W-:-:S02]  /*1090*/  SHF.R.S32.HI R20, RZ, 0x1f, R214 ;  /* 0x0000001fff147819 */ /* 0x000fc400000114d6 */
[C---:B------:R-:W-:Y:S02]  /*10a0*/  LEA R42, P0, R43.reuse, c[0x0][0x168], 0x1 ;  /* 0x00005a002b2a7a11 */ /* 0x040fe400078008ff */
[----:B------:R-:W-:Y:S02]  /*10b0*/  LEA.HI.X R41, R46, c[0x0][0x16c], R41, 0x1, P1 ;  /* 0x00005b002e297a11 */ /* 0x000fe400008f0c29 */
[----:B------:R-:W-:Y:S02]  /*10c0*/  LOP3.LUT R47, R220, R7, RZ, 0xfc, !PT ;  /* 0x00000007dc2f7212 */ /* 0x000fe400078efcff */
[----:B------:R-:W-:Y:S02]  /*10d0*/  SHF.R.S32.HI R45, RZ, 0x1f, R218 ;  /* 0x0000001fff2d7819 */ /* 0x000fe400000114da */
[----:B------:R-:W-:Y:S02]  /*10e0*/  LEA R44, P1, R52, c[0x0][0x168], 0x1 ;  /* 0x00005a00342c7a11 */ /* 0x000fe400078208ff */
[----:B------:R-:W-:-:S02]  /*10f0*/  LEA.HI.X R43, R43, c[0x0][0x16c], R20, 0x1, P0 ;  /* 0x00005b002b2b7a11 */ /* 0x000fc400000f0c14 */
[----:B------:R-:W-:Y:S02]  /*1100*/  SHF.R.S32.HI R20, RZ, 0x1f, R220 ;  /* 0x0000001fff147819 */ /* 0x000fe400000114dc */
[----:B------:R-:W-:Y:S02]  /*1110*/  LEA R46, P0, R47, c[0x0][0x168], 0x1 ;  /* 0x00005a002f2e7a11 */ /* 0x000fe400078008ff */
[----:B------:R-:W-:Y:S01]  /*1120*/  LEA.HI.X R45, R52, c[0x0][0x16c], R45, 0x1, P1 ;  /* 0x00005b00342d7a11 */ /* 0x000fe200008f0c2d */
[----:B------:R-:W-:Y:S01]  /*1130*/  IMAD.IADD R52, R7, 0x1, R174 ;  /* 0x0000000107347824 */ /* 0x000fe200078e02ae */
[----:B------:R-:W-:Y:S02]  /*1140*/  LOP3.LUT R58, R216, R7, RZ, 0xfc, !PT ;  /* 0x00000007d83a7212 */ /* 0x000fe400078efcff */
[----:B------:R-:W-:Y:S01]  /*1150*/  LEA.HI.X R47, R47, c[0x0][0x16c], R20, 0x1, P0 ;  /* 0x00005b002f2f7a11 */ /* 0x000fe200000f0c14 */
[----:B------:R-:W-:Y:S01]  /*1160*/  IMAD.SHL.U32 R20, R50, 0x2, RZ ;  /* 0x0000000232147824 */ /* 0x000fe200078e00ff */
[----:B------:R-:W-:Y:S01]  /*1170*/  SHF.R.S32.HI R49, RZ, 0x1f, R216 ;  /* 0x0000001fff317819 */ /* 0x000fe200000114d8 */
[----:B------:R-:W-:Y:S01]  /*1180*/  IMAD.WIDE R52, R52, R81, c[0x0][0x160] ;  /* 0x0000580034347625 */ /* 0x000fe200078e0251 */
[----:B------:R-:W-:-:S02]  /*1190*/  LOP3.LUT R60, R174, R7, RZ, 0xfc, !PT ;  /* 0x00000007ae3c7212 */ /* 0x000fc400078efcff */
[----:B------:R-:W-:Y:S02]  /*11a0*/  LEA R48, P1, R58, c[0x0][0x168], 0x1 ;  /* 0x00005a003a307a11 */ /* 0x000fe400078208ff */
[----:B------:R-:W-:Y:S01]  /*11b0*/  SHF.R.S32.HI R21, RZ, 0x1f, R174 ;  /* 0x0000001fff157819 */ /* 0x000fe200000114ae */
[----:B------:R1:W-:Y:S01]  /*11c0*/  LDGSTS.E.BYPASS.128 [R20+0x18000], [R52.64] ;  /* 0x1800000034147fae */ /* 0x0003e2000b901c44 */
[----:B------:R-:W-:Y:S02]  /*11d0*/  LEA R50, P0, R60, c[0x0][0x160], 0x1 ;  /* 0x000058003c327a11 */ /* 0x000fe400078008ff */
[----:B------:R-:W-:Y:S02]  /*11e0*/  LEA.HI.X R49, R58, c[0x0][0x16c], R49, 0x1, P1 ;  /* 0x00005b003a317a11 */ /* 0x000fe400008f0c31 */
[----:B------:R-:W-:Y:S02]  /*11f0*/  LOP3.LUT R58, R184, R7, RZ, 0xfc, !PT ;  /* 0x00000007b83a7212 */ /* 0x000fe400078efcff */
[----:B------:R-:W-:-:S02]  /*1200*/  LEA.HI.X R51, R60, c[0x0][0x164], R21, 0x1, P0 ;  /* 0x000059003c337a11 */ /* 0x000fc400000f0c15 */
[-C--:B------:R-:W-:Y:S02]  /*1210*/  LOP3.LUT R60, R176, R7.reuse, RZ, 0xfc, !PT ;  /* 0x00000007b03c7212 */ /* 0x080fe400078efcff */
[----:B------:R-:W-:Y:S01]  /*1220*/  SHF.R.S32.HI R57, RZ, 0x1f, R184 ;  /* 0x0000001fff397819 */ /* 0x000fe200000114b8 */
[----:B------:R-:W-:Y:S01]  /*1230*/  IMAD.WIDE R184, R184, 0x2, RZ ;  /* 0x00000002b8b87825 */ /* 0x000fe200078e02ff */
[----:B-1----:R-:W-:Y:S02]  /*1240*/  LOP3.LUT R53, R178, R7, RZ, 0xfc, !PT ;  /* 0x00000007b2357212 */ /* 0x002fe400078efcff */
[----:B------:R-:W-:Y:S02]  /*1250*/  LEA R56, P2, R58, c[0x0][0x160], 0x1 ;  /* 0x000058003a387a11 */ /* 0x000fe400078408ff */
[----:B------:R-:W-:Y:S02]  /*1260*/  SHF.R.S32.HI R6, RZ, 0x1f, R178 ;  /* 0x0000001fff067819 */ /* 0x000fe400000114b2 */
[----:B------:R-:W-:-:S02]  /*1270*/  LEA R54, P0, R53, c[0x0][0x160], 0x1 ;  /* 0x0000580035367a11 */ /* 0x000fc400078008ff */
[-C--:B------:R-:W-:Y:S02]  /*1280*/  LOP3.LUT R63, R182, R7.reuse, RZ, 0xfc, !PT ;  /* 0x00000007b63f7212 */ /* 0x080fe400078efcff */
[----:B------:R-:W-:Y:S02]  /*1290*/  SHF.R.S32.HI R21, RZ, 0x1f, R176 ;  /* 0x0000001fff157819 */ /* 0x000fe400000114b0 */
[----:B------:R-:W-:Y:S02]  /*12a0*/  LEA R52, P1, R60, c[0x0][0x160], 0x1 ;  /* 0x000058003c347a11 */ /* 0x000fe400078208ff */
[----:B------:R-:W-:Y:S02]  /*12b0*/  LEA.HI.X R57, R58, c[0x0][0x164], R57, 0x1, P2 ;  /* 0x000059003a397a11 */ /* 0x000fe400010f0c39 */
[----:B------:R-:W-:Y:S02]  /*12c0*/  LEA.HI.X R55, R53, c[0x0][0x164], R6, 0x1, P0 ;  /* 0x0000590035377a11 */ /* 0x000fe400000f0c06 */
[----:B------:R-:W-:-:S02]  /*12d0*/  LOP3.LUT R58, R180, R7, RZ, 0xfc, !PT ;  /* 0x00000007b43a7212 */ /* 0x000fc400078efcff */
[----:B------:R-:W-:Y:S02]  /*12e0*/  SHF.R.S32.HI R6, RZ, 0x1f, R182 ;  /* 0x0000001fff067819 */ /* 0x000fe400000114b6 */
[----:B------:R-:W-:Y:S02]  /*12f0*/  LEA R70, P0, R63, c[0x0][0x160], 0x1 ;  /* 0x000058003f467a11 */ /* 0x000fe400078008ff */
[----:B------:R-:W-:Y:S01]  /*1300*/  LEA.HI.X R53, R60, c[0x0][0x164], R21, 0x1, P1 ;  /* 0x000059003c357a11 */ /* 0x000fe200008f0c15 */
[----:B------:R-:W-:Y:S01]  /*1310*/  IMAD.IADD R60, R7, 0x1, R176 ;  /* 0x00000001073c7824 */ /* 0x000fe200078e02b0 */
[----:B------:R-:W-:Y:S01]  /*1320*/  SHF.R.S32.HI R21, RZ, 0x1f, R180 ;  /* 0x0000001fff157819 */ /* 0x000fe200000114b4 */
[----:B------:R-:W-:Y:S01]  /*1330*/  IMAD.WIDE R180, R180, 0x2, RZ ;  /* 0x00000002b4b47825 */ /* 0x000fe200078e02ff */
[----:B------:R-:W-:Y:S02]  /*1340*/  LEA R72, P1, R58, c[0x0][0x160], 0x1 ;  /* 0x000058003a487a11 */ /* 0x000fe400078208ff */
[----:B------:R-:W-:Y:S01]  /*1350*/  LEA.HI.X R71, R63, c[0x0][0x164], R6, 0x1, P0 ;  /* 0x000059003f477a11 */ /* 0x000fe200000f0c06 */
[----:B------:R-:W-:Y:S01]  /*1360*/  IMAD.WIDE R60, R60, R81, c[0x0][0x160] ;  /* 0x000058003c3c7625 */ /* 0x000fe200078e0251 */
[----:B------:R-:W-:-:S02]  /*1370*/  LOP3.LUT R63, R188, R7, RZ, 0xfc, !PT ;  /* 0x00000007bc3f7212 */ /* 0x000fc400078efcff */
[----:B------:R-:W-:Y:S02]  /*1380*/  LOP3.LUT R64, R186, R7, RZ, 0xfc, !PT ;  /* 0x00000007ba407212 */ /* 0x000fe400078efcff */
[----:B------:R-:W-:Y:S01]  /*1390*/  LEA.HI.X R73, R58, c[0x0][0x164], R21, 0x1, P1 ;  /* 0x000059003a497a11 */ /* 0x000fe200008f0c15 */
[----:B------:R-:W-:Y:S01]  /*13a0*/  IMAD.IADD R58, R7, 0x1, R178 ;  /* 0x00000001073a7824 */ /* 0x000fe200078e02b2 */
[----:B------:R-:W-:Y:S01]  /*13b0*/  SHF.R.S32.HI R6, RZ, 0x1f, R188 ;  /* 0x0000001fff067819 */ /* 0x000fe200000114bc */
[----:B------:R-:W-:Y:S01]  /*13c0*/  IMAD.WIDE R188, R188, 0x2, RZ ;  /* 0x00000002bcbc7825 */ /* 0x000fe200078e02ff */
[----:B------:R-:W-:Y:S02]  /*13d0*/  SHF.R.S32.HI R21, RZ, 0x1f, R186 ;  /* 0x0000001fff157819 */ /* 0x000fe400000114ba */
[----:B------:R-:W-:Y:S01]  /*13e0*/  LEA R74, P0, R63, c[0x0][0x160], 0x1 ;  /* 0x000058003f4a7a11 */ /* 0x000fe200078008ff */
[----:B------:R-:W-:Y:S01]  /*13f0*/  IMAD.WIDE R58, R58, R81, c[0x0][0x160] ;  /* 0x000058003a3a7625 */ /* 0x000fe200078e0251 */
[----:B------:R-:W-:-:S02]  /*1400*/  LEA R76, P1, R64, c[0x0][0x160], 0x1 ;  /* 0x00005800404c7a11 */ /* 0x000fc400078208ff */
[----:B------:R-:W-:Y:S01]  /*1410*/  LEA.HI.X R75, R63, c[0x0][0x164], R6, 0x1, P0 ;  /* 0x000059003f4b7a11 */ /* 0x000fe200000f0c06 */
[-C--:B------:R-:W-:Y:S01]  /*1420*/  IMAD.WIDE R62, R62, R81.reuse, c[0x0][0x160] ;  /* 0x000058003e3e7625 */ /* 0x080fe200078e0251 */
[----:B------:R-:W-:Y:S01]  /*1430*/  LEA.HI.X R77, R64, c[0x0][0x164], R21, 0x1, P1 ;  /* 0x00005900404d7a11 */ /* 0x000fe200008f0c15 */
[----:B------:R1:W-:Y:S01]  /*1440*/  LDGSTS.E.BYPASS.128 [R20+0x18800], [R58.64] ;  /* 0x188000003a147fae */ /* 0x0003e2000b901c44 */
[----:B------:R-:W-:Y:S01]  /*1450*/  LEA R173, R173, 0x1000, 0x7 ;  /* 0x00001000adad7811 */ /* 0x000fe200078e38ff */
[----:B------:R-:W-:Y:S01]  /*1460*/  IMAD.IADD R64, R7, 0x1, R182 ;  /* 0x0000000107407824 */ /* 0x000fe200078e02b6 */
[----:B------:R-:W-:Y:S01]  /*1470*/  LOP3.LUT R222, R19, 0x8, RZ, 0xc0, !PT ;  /* 0x0000000813de7812 */ /* 0x000fe200078ec0ff */
[C---:B------:R-:W-:Y:S01]  /*1480*/  IMAD.IADD R6, R7.reuse, 0x1, R186 ;  /* 0x0000000107067824 */ /* 0x040fe200078e02ba */
[----:B------:R2:W-:Y:S01]  /*1490*/  LDGSTS.E.BYPASS.128 [R20+0x19000], [R60.64] ;  /* 0x190000003c147fae */ /* 0x0005e2000b901c44 */
[----:B------:R-:W-:Y:S01]  /*14a0*/  IMAD.IADD R21, R7, 0x1, R194 ;  /* 0x0000000107157824 */ /* 0x000fe200078e02c2 */
[C---:B------:R-:W-:Y:S01]  /*14b0*/  LOP3.LUT R118, R19.reuse, 0x20, RZ, 0xc0, !PT ;  /* 0x0000002013767812 */ /* 0x040fe200078ec0ff */
[----:B------:R-:W-:Y:S01]  /*14c0*/  IMAD.WIDE R64, R64, R81, c[0x0][0x160] ;  /* 0x0000580040407625 */ /* 0x000fe200078e0251 */
[----:B------:R3:W-:Y:S01]  /*14d0*/  LDGSTS.E.BYPASS.128 [R20+0x19800], [R62.64] ;  /* 0x198000003e147fae */ /* 0x0007e2000b901c44 */
[----:B------:R-:W-:-:S02]  /*14e0*/  LOP3.LUT R117, R19, 0x18, RZ, 0xc0, !PT ;  /* 0x0000001813757812 */ /* 0x000fc400078ec0ff */
[-C--:B-1----:R-:W-:Y:S01]  /*14f0*/  IMAD.WIDE R58, R6, R81.reuse, c[0x0][0x160] ;  /* 0x00005800063a7625 */ /* 0x082fe200078e0251 */
[----:B------:R1:W-:Y:S01]  /*1500*/  LDGSTS.E.BYPASS.128 [R20+0x1a000], [R64.64] ;  /* 0x1a00000040147fae */ /* 0x0003e2000b901c44 */
[----:B------:R-:W-:Y:S02]  /*1510*/  LOP3.LUT R118, R118, 0x18, R11, 0xf8, !PT ;  /* 0x0000001876767812 */ /* 0x000fe400078ef80b */
[----:B------:R-:W-:Y:S01]  /*1520*/  IMAD.IADD R6, R7, 0x1, R190 ;  /* 0x0000000107067824 */ /* 0x000fe200078e02be */
[----:B------:R4:W-:Y:S01]  /*1530*/  LDGSTS.E.BYPASS.128 [R20+0x1a800], [R66.64] ;  /* 0x1a80000042147fae */ /* 0x0009e2000b901c44 */
[----:B--2---:R-:W-:-:S03]  /*1540*/  IMAD.WIDE R60, R21, R81, c[0x0][0x168] ;  /* 0x00005a00153c7625 */ /* 0x004fc600078e0251 */
[----:B------:R2:W-:Y:S01]  /*1550*/  LDGSTS.E.BYPASS.128 [R20+0x1b000], [R68.64] ;  /* 0x1b00000044147fae */ /* 0x0005e2000b901c44 */
[C---:B---3--:R-:W-:Y:S02]  /*1560*/  IMAD.IADD R62, R7.reuse, 0x1, R192 ;  /* 0x00000001073e7824 */ /* 0x048fe400078e02c0 */
[----:B------:R-:W-:Y:S01]  /*1570*/  IMAD.IADD R21, R7, 0x1, R200 ;  /* 0x0000000107157824 */ /* 0x000fe200078e02c8 */
[----:B------:R3:W-:Y:S01]  /*1580*/  LDGSTS.E.BYPASS.128 [R20+0x1b800], [R58.64] ;  /* 0x1b8000003a147fae */ /* 0x0007e2000b901c44 */
[----:B------:R-:W-:-:S03]  /*1590*/  IMAD.WIDE R62, R62, R81, c[0x0][0x168] ;  /* 0x00005a003e3e7625 */ /* 0x000fc600078e0251 */
[----:B------:R-:W0:Y:S01]  /*15a0*/  LDGDEPBAR ;  /* 0x00000000000079af */ /* 0x000e220000000000 */
[----:B-1----:R-:W-:-:S03]  /*15b0*/  IMAD.WIDE R64, R6, R81, c[0x0][0x168] ;  /* 0x00005a0006407625 */ /* 0x002fc600078e0251 */
[----:B------:R1:W-:Y:S01]  /*15c0*/  LDGSTS.E.BYPASS.128 [R20], [R60.64] ;  /* 0x000000003c147fae */ /* 0x0003e2000b901c44 */
[----:B----4-:R-:W-:-:S03]  /*15d0*/  IMAD.WIDE R66, R21, R81, c[0x0][0x168] ;  /* 0x00005a0015427625 */ /* 0x010fc600078e0251 */
[----:B------:R4:W-:Y:S01]  /*15e0*/  LDGSTS.E.BYPASS.128 [R20+0x800], [R62.64] ;  /* 0x008000003e147fae */ /* 0x0009e2000b901c44 */
[----:B---3--:R-:W-:-:S03]  /*15f0*/  IMAD.WIDE R58, R78, R81, c[0x0][0x168] ;  /* 0x00005a004e3a7625 */ /* 0x008fc600078e0251 */
[----:B------:R3:W-:Y:S01]  /*1600*/  LDGSTS.E.BYPASS.128 [R20+0x1000], [R64.64] ;  /* 0x0100000040147fae */ /* 0x0007e2000b901c44 */
[----:B--2---:R-:W-:-:S03]  /*1610*/  IMAD.WIDE R68, R79, R81, c[0x0][0x168] ;  /* 0x00005a004f447625 */ /* 0x004fc600078e0251 */
[----:B------:R2:W-:Y:S01]  /*1620*/  LDGSTS.E.BYPASS.128 [R20+0x1800], [R66.64] ;  /* 0x0180000042147fae */ /* 0x0005e2000b901c44 */
[C---:B-1----:R-:W-:Y:S02]  /*1630*/  IMAD.IADD R60, R7.reuse, 0x1, R206 ;  /* 0x00000001073c7824 */ /* 0x042fe400078e02ce */
[C---:B------:R-:W-:Y:S01]  /*1640*/  IMAD.IADD R6, R7.reuse, 0x1, R204 ;  /* 0x0000000107067824 */ /* 0x040fe200078e02cc */
[----:B------:R1:W-:Y:S01]  /*1650*/  LDGSTS.E.BYPASS.128 [R20+0x2000], [R58.64] ;  /* 0x020000003a147fae */ /* 0x0003e2000b901c44 */
[C---:B------:R-:W-:Y:S02]  /*1660*/  IMAD.IADD R21, R7.reuse, 0x1, R202 ;  /* 0x0000000107157824 */ /* 0x040fe400078e02ca */
[C---:B------:R-:W-:Y:S01]  /*1670*/  IMAD.IADD R78, R7.reuse, 0x1, R208 ;  /* 0x00000001074e7824 */ /* 0x040fe200078e02d0 */
[----:B------:R1:W-:Y:S01]  /*1680*/  LDGSTS.E.BYPASS.128 [R20+0x2800], [R68.64] ;  /* 0x0280000044147fae */ /* 0x0003e2000b901c44 */
[----:B------:R-:W-:Y:S02]  /*1690*/  IMAD.IADD R79, R7, 0x1, R210 ;  /* 0x00000001074f7824 */ /* 0x000fe400078e02d2 */
[----:B------:R-:W-:-:S04]  /*16a0*/  IMAD.WIDE R60, R60, R81, c[0x0][0x168] ;  /* 0x00005a003c3c7625 */ /* 0x000fc800078e0251 */
[-C--:B----4-:R-:W-:Y:S01]  /*16b0*/  IMAD.WIDE R62, R6, R81.reuse, c[0x0][0x168] ;  /* 0x00005a00063e7625 */ /* 0x090fe200078e0251 */
[----:B------:R4:W-:Y:S03]  /*16c0*/  LDGSTS.E.BYPASS.128 [R20+0x3000], [R60.64] ;  /* 0x030000003c147fae */ /* 0x0009e6000b901c44 */
[----:B---3--:R-:W-:Y:S01]  /*16d0*/  IMAD.WIDE R64, R21, R81, c[0x0][0x168] ;  /* 0x00005a0015407625 */ /* 0x008fe200078e0251 */
[----:B------:R3:W-:Y:S03]  /*16e0*/  LDGSTS.E.BYPASS.128 [R20+0x3800], [R62.64] ;  /* 0x038000003e147fae */ /* 0x0007e6000b901c44 */
[C---:B-1----:R-:W-:Y:S01]  /*16f0*/  IMAD.IADD R68, R7.reuse, 0x1, R214 ;  /* 0x0000000107447824 */ /* 0x042fe200078e02d6 */
[----:B------:R1:W-:Y:S01]  /*1700*/  LDGSTS.E.BYPASS.128 [R20+0x4000], [R64.64] ;  /* 0x0400000040147fae */ /* 0x0003e2000b901c44 */
[----:B------:R-:W-:-:S02]  /*1710*/  IMAD.IADD R6, R7, 0x1, R212 ;  /* 0x0000000107067824 */ /* 0x000fc400078e02d4 */
[----:B--2---:R-:W-:-:S04]  /*1720*/  IMAD.WIDE R66, R78, R81, c[0x0][0x168] ;  /* 0x00005a004e427625 */ /* 0x004fc800078e0251 */
[----:B------:R-:W-:Y:S01]  /*1730*/  IMAD.IADD R21, R7, 0x1, R220 ;  /* 0x0000000107157824 */ /* 0x000fe200078e02dc */
[----:B------:R2:W-:Y:S01]  /*1740*/  LDGSTS.E.BYPASS.128 [R20+0x4800], [R66.64] ;  /* 0x0480000042147fae */ /* 0x0005e2000b901c44 */
[----:B------:R-:W-:-:S04]  /*1750*/  IMAD.WIDE R58, R79, R81, c[0x0][0x168] ;  /* 0x00005a004f3a7625 */ /* 0x000fc800078e0251 */
[C---:B------:R-:W-:Y:S01]  /*1760*/  IMAD.IADD R78, R7.reuse, 0x1, R218 ;  /* 0x00000001074e7824 */ /* 0x040fe200078e02da */
[----:B------:R1:W-:Y:S01]  /*1770*/  LDGSTS.E.BYPASS.128 [R20+0x5000], [R58.64] ;  /* 0x050000003a147fae */ /* 0x0003e2000b901c44 */
[----:B------:R-:W-:Y:S02]  /*1780*/  IMAD.IADD R79, R7, 0x1, R216 ;  /* 0x00000001074f7824 */ /* 0x000fe400078e02d8 */
[----:B------:R-:W-:-:S04]  /*1790*/  IMAD.WIDE R68, R68, R81, c[0x0][0x168] ;  /* 0x00005a0044447625 */ /* 0x000fc800078e0251 */
[-C--:B----4-:R-:W-:Y:S01]  /*17a0*/  IMAD.WIDE R60, R6, R81.reuse, c[0x0][0x168] ;  /* 0x00005a00063c7625 */ /* 0x090fe200078e0251 */
[----:B------:R4:W-:Y:S01]  /*17b0*/  LDGSTS.E.BYPASS.128 [R20+0x5800], [R68.64] ;  /* 0x0580000044147fae */ /* 0x0009e2000b901c44 */
[----:B------:R-:W-:Y:S02]  /*17c0*/  SHF.R.U32.HI R6, RZ, 0x2, R11 ;  /* 0x00000002ff067819 */ /* 0x000fe4000001160b */
[-C--:B---3--:R-:W-:Y:S01]  /*17d0*/  IMAD.WIDE R62, R21, R81.reuse, c[0x0][0x168] ;  /* 0x00005a00153e7625 */ /* 0x088fe200078e0251 */
[----:B------:R3:W-:Y:S03]  /*17e0*/  LDGSTS.E.BYPASS.128 [R20+0x6000], [R60.64] ;  /* 0x060000003c147fae */ /* 0x0007e6000b901c44 */
[-C--:B-1----:R-:W-:Y:S01]  /*17f0*/  IMAD.WIDE R64, R78, R81.reuse, c[0x0][0x168] ;  /* 0x00005a004e407625 */ /* 0x082fe200078e0251 */
[----:B------:R3:W-:Y:S03]  /*1800*/  LDGSTS.E.BYPASS.128 [R20+0x6800], [R62.64] ;  /* 0x068000003e147fae */ /* 0x0007e6000b901c44 */
[----:B--2---:R-:W-:Y:S01]  /*1810*/  IMAD.WIDE R66, R79, R81, c[0x0][0x168] ;  /* 0x00005a004f427625 */ /* 0x004fe200078e0251 */
[----:B------:R1:W-:Y:S03]  /*1820*/  LDGSTS.E.BYPASS.128 [R20+0x7000], [R64.64] ;  /* 0x0700000040147fae */ /* 0x0003e6000b901c44 */
[----:B------:R-:W-:Y:S01]  /*1830*/  IMAD.WIDE R216, R216, 0x2, RZ ;  /* 0x00000002d8d87825 */ /* 0x000fe200078e02ff */
[----:B------:R1:W-:Y:S03]  /*1840*/  LDGSTS.E.BYPASS.128 [R20+0x7800], [R66.64] ;  /* 0x0780000042147fae */ /* 0x0003e6000b901c44 */
[----:B------:R-:W-:Y:S01]  /*1850*/  IMAD.WIDE R212, R212, 0x2, RZ ;  /* 0x00000002d4d47825 */ /* 0x000fe200078e02ff */
[----:B------:R-:W0:Y:S03]  /*1860*/  LDGDEPBAR ;  /* 0x00000000000079af */ /* 0x000e260000000000 */
[----:B------:R-:W-:Y:S01]  /*1870*/  IMAD.WIDE R218, R218, 0x2, RZ ;  /* 0x00000002dada7825 */ /* 0x000fe200078e02ff */
[----:B------:R-:W-:Y:S03]  /*1880*/  BAR.SYNC.DEFER_BLOCKING 0x0 ;  /* 0x0000000000007b1d */ /* 0x000fe60000010000 */
[----:B------:R-:W-:-:S04]  /*1890*/  IMAD.WIDE R210, R210, 0x2, RZ ;  /* 0x00000002d2d27825 */ /* 0x000fc800078e02ff */
[----:B------:R-:W-:-:S04]  /*18a0*/  IMAD.WIDE R214, R214, 0x2, RZ ;  /* 0x00000002d6d67825 */ /* 0x000fc800078e02ff */
[----:B------:R-:W-:-:S04]  /*18b0*/  IMAD.WIDE R208, R208, 0x2, RZ ;  /* 0x00000002d0d07825 */ /* 0x000fc800078e02ff */
[----:B------:R-:W-:-:S04]  /*18c0*/  IMAD.WIDE R202, R202, 0x2, RZ ;  /* 0x00000002caca7825 */ /* 0x000fc800078e02ff */
[----:B------:R-:W-:-:S04]  /*18d0*/  IMAD.WIDE R204, R204, 0x2, RZ ;  /* 0x00000002cccc7825 */ /* 0x000fc800078e02ff */
[----:B------:R-:W-:Y:S01]  /*18e0*/  IMAD.WIDE R190, R190, 0x2, RZ ;  /* 0x00000002bebe7825 */ /* 0x000fe200078e02ff */
[----:B------:R-:W-:Y:S01]  /*18f0*/  @!PT LDS RZ, [RZ] ;  /* 0x00000000fffff984 */ /* 0x000fe20000000800 */
[----:B------:R-:W-:Y:S01]  /*1900*/  @!PT LDS RZ, [RZ] ;  /* 0x00000000fffff984 */ /* 0x000fe20000000800 */
[----:B------:R-:W-:Y:S01]  /*1910*/  @!PT LDS RZ, [RZ] ;  /* 0x00000000fffff984 */ /* 0x000fe20000000800 */
[----:B------:R2:W-:Y:S03]  /*1920*/  LDGSTS.E.BYPASS.128 [R20+0x1c000], [R50.64+0x100] ;  /* 0x1c00010032147fae */ /* 0x0005e6000b901c44 */
[----:B------:R-:W-:Y:S01]  /*1930*/  IMAD.WIDE R206, R206, 0x2, RZ ;  /* 0x00000002cece7825 */ /* 0x000fe200078e02ff */
        /* <DEDUP_REMOVED lines=12> */
[----:B------:R1:W-:Y:S04]  /*1a00*/  LDGSTS.E.BYPASS.128 [R20+0x1f800], [R76.64+0x100] ;  /* 0x1f8001004c147fae */ /* 0x0003e8000b901c44 */
[----:B------:R-:W0:Y:S04]  /*1a10*/  LDGDEPBAR ;  /* 0x00000000000079af */ /* 0x000e280000000000 */
[----:B------:R1:W-:Y:S04]  /*1a20*/  LDGSTS.E.BYPASS.128 [R20+0x8000], [R26.64+0x100] ;  /* 0x080001001a147fae */ /* 0x0003e8000b901c44 */
        /* <DEDUP_REMOVED lines=15> */
[----:B------:R-:W0:Y:S04]  /*1b20*/  LDGDEPBAR ;  /* 0x00000000000079af */ /* 0x000e280000000000 */
[----:B------:R-:W-:Y:S06]  /*1b30*/  BAR.SYNC.DEFER_BLOCKING 0x0 ;  /* 0x0000000000007b1d */ /* 0x000fec0000010000 */
[----:B------:R-:W-:Y:S01]  /*1b40*/  @!PT LDS RZ, [RZ] ;  /* 0x00000000fffff984 */ /* 0x000fe20000000800 */
[----:B------:R-:W-:Y:S01]  /*1b50*/  @!PT LDS RZ, [RZ] ;  /* 0x00000000fffff984 */ /* 0x000fe20000000800 */
[----:B------:R-:W-:Y:S01]  /*1b60*/  @!PT LDS RZ, [RZ] ;  /* 0x00000000fffff984 */ /* 0x000fe20000000800 */
        /* <DEDUP_REMOVED lines=15> */
[----:B------:R3:W-:Y:S01]  /*1c60*/  LDGSTS.E.BYPASS.128 [R20+0x13000], [R30.64+0x200] ;  /* 0x130002001e147fae */ /* 0x0007e2000b901c44 */
[----:B-1----:R-:W-:-:S02]  /*1c70*/  LOP3.LUT R16, R6, 0x18, RZ, 0xc0, !PT ;  /* 0x0000001806107812 */ /* 0x002fc400078ec0ff */
[--C-:B------:R-:W-:Y:S01]  /*1c80*/  LOP3.LUT R17, R4, 0x18, R11.reuse, 0x78, !PT ;  /* 0x0000001804117812 */ /* 0x100fe200078e780b */
[----:B------:R1:W-:Y:S01]  /*1c90*/  LDGSTS.E.BYPASS.128 [R20+0x13800], [R28.64+0x200] ;  /* 0x138002001c147fae */ /* 0x0003e2000b901c44 */
[----:B--2---:R-:W-:Y:S02]  /*1ca0*/  LOP3.LUT R12, R16, 0x7, R11, 0xf8, !PT ;  /* 0x00000007100c7812 */ /* 0x004fe400078ef80b */
[----:B------:R-:W-:Y:S01]  /*1cb0*/  LOP3.LUT R13, R11, 0x10, RZ, 0xc0, !PT ;  /* 0x000000100b0d7812 */ /* 0x000fe200078ec0ff */
[----:B------:R2:W-:Y:S02]  /*1cc0*/  LDGSTS.E.BYPASS.128 [R20+0x14000], [R38.64+0x200] ;  /* 0x1400020026147fae */ /* 0x0005e4000b901c44 */
[----:B------:R-:W-:Y:S01]  /*1cd0*/  IMAD.SHL.U32 R12, R12, 0x80, RZ ;  /* 0x000000800c0c7824 */ /* 0x000fe200078e00ff */
[----:B------:R-:W-:Y:S01]  /*1ce0*/  SHF.R.U32.HI R22, RZ, 0x1, R13 ;  /* 0x00000001ff167819 */ /* 0x000fe2000001160d */
[----:B------:R2:W-:Y:S02]  /*1cf0*/  LDGSTS.E.BYPASS.128 [R20+0x14800], [R36.64+0x200] ;  /* 0x1480020024147fae */ /* 0x0005e4000b901c44 */
[----:B------:R-:W-:Y:S01]  /*1d00*/  IMAD.IADD R169, R17, 0x1, R12 ;  /* 0x0000000111a97824 */ /* 0x000fe200078e020c */
[----:B------:R-:W-:Y:S01]  /*1d10*/  LOP3.LUT R24, R22, 0x38, R19, 0x78, !PT ;  /* 0x0000003816187812 */ /* 0x000fe200078e7813 */
[----:B------:R1:W-:Y:S01]  /*1d20*/  LDGSTS.E.BYPASS.128 [R20+0x15000], [R34.64+0x200] ;  /* 0x1500020022147fae */ /* 0x0003e2000b901c44 */
[----:B------:R-:W-:Y:S01]  /*1d30*/  IADD3 R6, R12, 0x1000, RZ ;  /* 0x000010000c067810 */ /* 0x000fe20007ffe0ff */
[----:B------:R-:W-:Y:S01]  /*1d40*/  IMAD.SHL.U32 R169, R169, 0x2, RZ ;  /* 0x00000002a9a97824 */ /* 0x000fe200078e00ff */
[----:B------:R-:W-:Y:S01]  /*1d50*/  LOP3.LUT R172, R24, R175, RZ, 0xfc, !PT ;  /* 0x000000af18ac7212 */ /* 0x000fe200078efcff */
[----:B------:R1:W-:Y:S01]  /*1d60*/  LDGSTS.E.BYPASS.128 [R20+0x15800], [R42.64+0x200] ;  /* 0x158002002a147fae */ /* 0x0003e2000b901c44 */
[-C--:B------:R-:W-:Y:S01]  /*1d70*/  LOP3.LUT R171, R12, R17.reuse, RZ, 0xfc, !PT ;  /* 0x000000110cab7212 */ /* 0x080fe200078efcff */
[----:B------:R-:W-:Y:S01]  /*1d80*/  IMAD.IADD R167, R24, 0x1, R175 ;  /* 0x0000000118a77824 */ /* 0x000fe200078e02af */
[----:B------:R-:W-:Y:S01]  /*1d90*/  LOP3.LUT R170, R6, R17, RZ, 0xfc, !PT ;  /* 0x0000001106aa7212 */ /* 0x000fe200078efcff */
[----:B------:R1:W-:Y:S01]  /*1da0*/  LDGSTS.E.BYPASS.128 [R20+0x16000], [R40.64+0x200] ;  /* 0x1600020028147fae */ /* 0x0003e2000b901c44 */
[----:B------:R-:W-:Y:S01]  /*1db0*/  LOP3.LUT R168, R173, R24, RZ, 0xfc, !PT ;  /* 0x00000018ada87212 */ /* 0x000fe200078efcff */
[----:B------:R-:W-:Y:S01]  /*1dc0*/  IMAD.SHL.U32 R172, R172, 0x2, RZ ;  /* 0x00000002acac7824 */ /* 0x000fe200078e00ff */
[----:B------:R-:W-:Y:S01]  /*1dd0*/  LOP3.LUT R24, R19, 0x10, R222, 0x2e, !PT ;  /* 0x0000001013187812 */ /* 0x000fe200078e2ede */
[----:B------:R1:W-:Y:S01]  /*1de0*/  LDGSTS.E.BYPASS.128 [R20+0x16800], [R46.64+0x200] ;  /* 0x168002002e147fae */ /* 0x0003e2000b901c44 */
[----:B------:R-:W-:Y:S01]  /*1df0*/  IMAD.SHL.U32 R171, R171, 0x2, RZ ;  /* 0x00000002abab7824 */ /* 0x000fe200078e00ff */
[--C-:B------:R-:W-:Y:S01]  /*1e00*/  LOP3.LUT R116, R22, 0x20, R19.reuse, 0xf8, !PT ;  /* 0x0000002016747812 */ /* 0x100fe200078ef813 */
[----:B------:R-:W-:Y:S01]  /*1e10*/  IMAD.SHL.U32 R170, R170, 0x2, RZ ;  /* 0x00000002aaaa7824 */ /* 0x000fe200078e00ff */
[----:B------:R1:W-:Y:S01]  /*1e20*/  LDGSTS.E.BYPASS.128 [R20+0x17000], [R44.64+0x200] ;  /* 0x170002002c147fae */ /* 0x0003e2000b901c44 */
[----:B------:R-:W-:Y:S01]  /*1e30*/  IMAD.SHL.U32 R167, R167, 0x2, RZ ;  /* 0x00000002a7a77824 */ /* 0x000fe200078e00ff */
[--C-:B------:R-:W-:Y:S01]  /*1e40*/  LOP3.LUT R15, R24, 0x20, R19.reuse, 0xf8, !PT ;  /* 0x00000020180f7812 */ /* 0x100fe200078ef813 */
[----:B------:R-:W-:Y:S01]  /*1e50*/  IMAD.SHL.U32 R168, R168, 0x2, RZ ;  /* 0x00000002a8a87824 */ /* 0x000fe200078e00ff */
[----:B------:R1:W-:Y:S01]  /*1e60*/  LDGSTS.E.BYPASS.128 [R20+0x17800], [R48.64+0x200] ;  /* 0x1780020030147fae */ /* 0x0003e2000b901c44 */
[----:B------:R-:W-:-:S02]  /*1e70*/  LOP3.LUT R177, R22, 0x30, R19, 0xf8, !PT ;  /* 0x0000003016b17812 */ /* 0x000fc400078ef813 */
[----:B------:R-:W-:Y:S01]  /*1e80*/  LOP3.LUT R24, R15, R22, RZ, 0x3c, !PT ;  /* 0x000000160f187212 */ /* 0x000fe200078e3cff */
[----:B------:R-:W0:Y:S01]  /*1e90*/  LDGDEPBAR ;  /* 0x00000000000079af */ /* 0x000e220000000000 */
[----:B------:R-:W-:Y:S02]  /*1ea0*/  LOP3.LUT R15, R118, 0x20, R117, 0x1e, !PT ;  /* 0x00000020760f7812 */ /* 0x000fe400078e1e75 */
[C---:B------:R-:W-:Y:S01]  /*1eb0*/  LOP3.LUT R166, R24.reuse, R175, RZ, 0xfc, !PT ;  /* 0x000000af18a67212 */ /* 0x040fe200078efcff */
[----:B------:R-:W-:Y:S01]  /*1ec0*/  IMAD.IADD R164, R175, 0x1, R24 ;  /* 0x00000001afa47824 */ /* 0x000fe200078e0218 */
[----:B------:R-:W-:Y:S01]  /*1ed0*/  LOP3.LUT R165, R24, R173, RZ, 0xfc, !PT ;  /* 0x000000ad18a57212 */ /* 0x000fe200078efcff */
[----:B------:R-:W-:Y:S01]  /*1ee0*/  IMAD.IADD R160, R12, 0x1, R15 ;  /* 0x000000010ca07824 */ /* 0x000fe200078e020f */
[C---:B------:R-:W-:Y:S01]  /*1ef0*/  LOP3.LUT R162, R15.reuse, R12, RZ, 0xfc, !PT ;  /* 0x0000000c0fa27212 */ /* 0x040fe200078efcff */
[----:B------:R-:W-:Y:S01]  /*1f00*/  IMAD.SHL.U32 R166, R166, 0x2, RZ ;  /* 0x00000002a6a67824 */ /* 0x000fe200078e00ff */
[----:B------:R-:W-:Y:S01]  /*1f10*/  LOP3.LUT R161, R15, R6, RZ, 0xfc, !PT ;  /* 0x000000060fa17212 */ /* 0x000fe200078efcff */
[----:B------:R-:W-:-:S02]  /*1f20*/  IMAD.SHL.U32 R164, R164, 0x2, RZ ;  /* 0x00000002a4a47824 */ /* 0x000fc400078e00ff */
[----:B------:R-:W-:Y:S02]  /*1f30*/  IMAD.SHL.U32 R165, R165, 0x2, RZ ;  /* 0x00000002a5a57824 */ /* 0x000fe400078e00ff */
[----:B------:R-:W-:Y:S02]  /*1f40*/  IMAD.SHL.U32 R162, R162, 0x2, RZ ;  /* 0x00000002a2a27824 */ /* 0x000fe400078e00ff */
[----:B------:R-:W-:Y:S02]  /*1f50*/  IMAD.SHL.U32 R160, R160, 0x2, RZ ;  /* 0x00000002a0a07824 */ /* 0x000fe400078e00ff */
[----:B------:R-:W-:Y:S01]  /*1f60*/  IMAD.SHL.U32 R161, R161, 0x2, RZ ;  /* 0x00000002a1a17824 */ /* 0x000fe200078e00ff */
[----:B------:R-:W-:-:S04]  /*1f70*/  DEPBAR.LE SB0, 0x4 ;  /* 0x000081000000791a */ /* 0x000fc80000000000 */
[----:B------:R-:W-:Y:S06]  /*1f80*/  BAR.SYNC.DEFER_BLOCKING 0x0 ;  /* 0x0000000000007b1d */ /* 0x000fec0000010000 */
[----:B----4-:R-:W-:Y:S04]  /*1f90*/  LDSM.16.M88.4 R68, [R172+0x18000] ;  /* 0x01800000ac44783b */ /* 0x010fe80000000200 */
[----:B---3--:R-:W3:Y:S04]  /*1fa0*/  LDSM.16.M88.4 R60, [R171] ;  /* 0x00000000ab3c783b */ /* 0x008ee80000000200 */
[----:B-1----:R-:W1:Y:S04]  /*1fb0*/  LDSM.16.M88.4 R32, [R170] ;  /* 0x00000000aa20783b */ /* 0x002e680000000200 */
[----:B------:R-:W4:Y:S04]  /*1fc0*/  LDSM.16.M88.4 R76, [R167+0x19000] ;  /* 0x01900000a74c783b */ /* 0x000f280000000200 */
[----:B------:R-:W4:Y:S04]  /*1fd0*/  LDSM.16.M88.4 R72, [R168+0x18000] ;  /* 0x01800000a848783b */ /* 0x000f280000000200 */
[----:B------:R-:W4:Y:S04]  /*1fe0*/  LDSM.16.M88.4 R112, [R167+0x1b000] ;  /* 0x01b00000a770783b */ /* 0x000f280000000200 */
[----:B------:R-:W4:Y:S04]  /*1ff0*/  LDSM.16.M88.4 R124, [R169+0x4000] ;  /* 0x00400000a97c783b */ /* 0x000f280000000200 */
[----:B------:R-:W4:Y:S04]  /*2000*/  LDSM.16.M88.4 R44, [R169+0x6000] ;  /* 0x00600000a92c783b */ /* 0x000f280000000200 */
[----:B------:R-:W4:Y:S04]  /*2010*/  LDSM.16.M88.4 R88, [R166+0x18000] ;  /* 0x01800000a658783b */ /* 0x000f280000000200 */
[----:B--2---:R-:W2:Y:S04]  /*2020*/  LDSM.16.M88.4 R36, [R164+0x19000] ;  /* 0x01900000a424783b */ /* 0x004ea80000000200 */
[----:B------:R-:W2:Y:S04]  /*2030*/  LDSM.16.M88.4 R28, [R165+0x18000] ;  /* 0x01800000a51c783b */ /* 0x000ea80000000200 */
[----:B------:R-:W2:Y:S01]  /*2040*/  LDSM.16.M88.4 R92, [R164+0x1b000] ;  /* 0x01b00000a45c783b */ /* 0x000ea20000000200 */
[C---:B---3--:R-:W-:Y:S03]  /*2050*/  HMMA.16816.F32.BF16 R64, R68.reuse, R60, RZ ;  /* 0x0000003c4440723c */ /* 0x048fe600000418ff */
[----:B------:R-:W-:Y:S04]  /*2060*/  LDSM.16.M88.4 R132, [R162] ;  /* 0x00000000a284783b */ /* 0x000fe80000000200 */
[----:B------:R-:W-:Y:S01]  /*2070*/  LDSM.16.M88.4 R128, [R161] ;  /* 0x00000000a180783b */ /* 0x000fe20000000200 */
[----:B-1----:R-:W-:Y:S03]  /*2080*/  HMMA.16816.F32.BF16 R80, R68, R32, RZ ;  /* 0x000000204450723c */ /* 0x002fe600000418ff */
[----:B------:R-:W-:Y:S05]  /*2090*/  LDSM.16.M88.4 R108, [R160+0x6000] ;  /* 0x00600000a06c783b */ /* 0x000fea0000000200 */
[-C--:B----4-:R-:W-:Y:S08]  /*20a0*/  HMMA.16816.F32.BF16 R84, R76, R60.reuse, RZ ;  /* 0x0000003c4c54723c */ /* 0x090ff000000418ff */
[----:B------:R-:W-:Y:S08]  /*20b0*/  HMMA.16816.F32.BF16 R152, R72, R60, RZ ;  /* 0x0000003c4898723c */ /* 0x000ff000000418ff */
[-C--:B------:R-:W-:Y:S08]  /*20c0*/  HMMA.16816.F32.BF16 R52, R76, R32.reuse, RZ ;  /* 0x000000204c34723c */ /* 0x080ff000000418ff */
[----:B------:R-:W-:Y:S08]  /*20d0*/  HMMA.16816.F32.BF16 R148, R72, R32, RZ ;  /* 0x000000204894723c */ /* 0x000ff000000418ff */
[C---:B------:R-:W-:Y:S08]  /*20e0*/  HMMA.16816.F32.BF16 R56, R112.reuse, R60, RZ ;  /* 0x0000003c7038723c */ /* 0x040ff000000418ff */
[----:B------:R-:W-:Y:S07]  /*20f0*/  HMMA.16816.F32.BF16 R40, R112, R32, RZ ;  /* 0x000000207028723c */ /* 0x000fee00000418ff */
[C-C-:B------:R-:W-:Y:S01]  /*2100*/  LOP3.LUT R32, R116.reuse, 0x20, R117.reuse, 0x1e, !PT ;  /* 0x0000002074207812 */ /* 0x140fe200078e1e75 */
[----:B------:R-:W-:Y:S01]  /*2110*/  HMMA.16816.F32.BF16 R104, R72, R124, RZ ;  /* 0x0000007c4868723c */ /* 0x000fe200000418ff */
[----:B------:R-:W-:-:S02]  /*2120*/  LOP3.LUT R116, R116, 0x60, R117, 0x1e, !PT ;  /* 0x0000006074747812 */ /* 0x000fc400078e1e75 */
[C---:B------:R-:W-:Y:S01]  /*2130*/  LOP3.LUT R159, R32.reuse, R173, RZ, 0xfc, !PT ;  /* 0x000000ad209f7212 */ /* 0x040fe200078efcff */
[----:B------:R-:W-:Y:S01]  /*2140*/  IMAD.IADD R158, R175, 0x1, R32 ;  /* 0x00000001af9e7824 */ /* 0x000fe200078e0220 */
[-C--:B------:R-:W-:Y:S02]  /*2150*/  LOP3.LUT R163, R32, R175.reuse, RZ, 0xfc, !PT ;  /* 0x000000af20a37212 */ /* 0x080fe400078efcff */
[----:B------:R-:W-:Y:S01]  /*2160*/  LOP3.LUT R157, R116, R175, RZ, 0xfc, !PT ;  /* 0x000000af749d7212 */ /* 0x000fe200078efcff */
[----:B------:R-:W-:Y:S01]  /*2170*/  HMMA.16816.F32.BF16 R72, R72, R44, RZ ;  /* 0x0000002c4848723c */ /* 0x000fe200000418ff */
[----:B------:R-:W-:Y:S01]  /*2180*/  IMAD.SHL.U32 R158, R158, 0x2, RZ ;  /* 0x000000029e9e7824 */ /* 0x000fe200078e00ff */
[----:B------:R-:W-:Y:S01]  /*2190*/  LOP3.LUT R156, R116, R173, RZ, 0xfc, !PT ;  /* 0x000000ad749c7212 */ /* 0x000fe200078efcff */
[----:B------:R-:W-:Y:S02]  /*21a0*/  IMAD.SHL.U32 R159, R159, 0x2, RZ ;  /* 0x000000029f9f7824 */ /* 0x000fe400078e00ff */
[----:B------:R-:W-:-:S02]  /*21b0*/  IMAD.SHL.U32 R163, R163, 0x2, RZ ;  /* 0x00000002a3a37824 */ /* 0x000fc400078e00ff */
[----:B------:R-:W-:Y:S01]  /*21c0*/  IMAD.SHL.U32 R157, R157, 0x2, RZ ;  /* 0x000000029d9d7824 */ /* 0x000fe200078e00ff */
[----:B------:R-:W-:Y:S01]  /*21d0*/  HMMA.16816.F32.BF16 R96, R68, R124, RZ ;  /* 0x0000007c4460723c */ /* 0x000fe200000418ff */
[----:B------:R-:W-:-:S07]  /*21e0*/  IMAD.SHL.U32 R156, R156, 0x2, RZ ;  /* 0x000000029c9c7824 */ /* 0x000fce00078e00ff */
[-C--:B------:R-:W-:Y:S08]  /*21f0*/  HMMA.16816.F32.BF16 R48, R76, R124.reuse, RZ ;  /* 0x0000007c4c30723c */ /* 0x080ff000000418ff */
[----:B------:R-:W-:Y:S08]  /*2200*/  HMMA.16816.F32.BF16 R24, R112, R124, RZ ;  /* 0x0000007c7018723c */ /* 0x000ff000000418ff */
[-C--:B------:R-:W-:Y:S08]  /*2210*/  HMMA.16816.F32.BF16 R68, R68, R44.reuse, RZ ;  /* 0x0000002c4444723c */ /* 0x080ff000000418ff */
[-C--:B------:R-:W-:Y:S08]  /*2220*/  HMMA.16816.F32.BF16 R76, R76, R44.reuse, RZ ;  /* 0x0000002c4c4c723c */ /* 0x080ff000000418ff */
[----:B------:R-:W-:Y:S07]  /*2230*/  HMMA.16816.F32.BF16 R112, R112, R44, RZ ;  /* 0x0000002c7070723c */ /* 0x000fee00000418ff */
[----:B------:R-:W-:Y:S01]  /*2240*/  LOP3.LUT R44, R177, 0x30, R222, 0x1e, !PT ;  /* 0x00000030b12c7812 */ /* 0x000fe200078e1ede */
[----:B------:R-:W-:Y:S03]  /*2250*/  HMMA.16816.F32.BF16 R64, R88, R62, R64 ;  /* 0x0000003e5840723c */ /* 0x000fe60000041840 */
[----:B------:R-:W-:Y:S01]  /*2260*/  LOP3.LUT R17, R44, R175, RZ, 0xfc, !PT ;  /* 0x000000af2c117212 */ /* 0x000fe200078efcff */
[----:B------:R-:W-:-:S04]  /*2270*/  IMAD.IADD R21, R175, 0x1, R44 ;  /* 0x00000001af157824 */ /* 0x000fc800078e022c */
[----:B------:R-:W-:Y:S01]  /*2280*/  HMMA.16816.F32.BF16 R80, R88, R34, R80 ;  /* 0x000000225850723c */ /* 0x000fe20000041850 */
[----:B------:R-:W-:Y:S02]  /*2290*/  IMAD.SHL.U32 R17, R17, 0x2, RZ ;  /* 0x0000000211117824 */ /* 0x000fe400078e00ff */
[----:B------:R-:W-:-:S03]  /*22a0*/  IMAD.SHL.U32 R21, R21, 0x2, RZ ;  /* 0x0000000215157824 */ /* 0x000fc600078e00ff */
[----:B------:R-:W-:Y:S02]  /*22b0*/  LDSM.16.M88.4 R144, [R17+0x18000] ;  /* 0x018000001190783b */ /* 0x000fe40000000200 */
[C---:B--2---:R-:W-:Y:S02]  /*22c0*/  HMMA.16816.F32.BF16 R84, R36.reuse, R62, R84 ;  /* 0x0000003e2454723c */ /* 0x044fe40000041854 */
[----:B------:R-:W-:Y:S06]  /*22d0*/  LDSM.16.M88.4 R100, [R21+0x19000] ;  /* 0x019000001564783b */ /* 0x000fec0000000200 */
[----:B------:R-:W-:Y:S08]  /*22e0*/  HMMA.16816.F32.BF16 R52, R36, R34, R52 ;  /* 0x000000222434723c */ /* 0x000ff00000041834 */
[C---:B------:R-:W-:Y:S08]  /*22f0*/  HMMA.16816.F32.BF16 R152, R28.reuse, R62, R152 ;  /* 0x0000003e1c98723c */ /* 0x040ff00000041898 */
[----:B------:R-:W-:Y:S08]  /*2300*/  HMMA.16816.F32.BF16 R148, R28, R34, R148 ;  /* 0x000000221c94723c */ /* 0x000ff00000041894 */
[C---:B------:R-:W-:Y:S01]  /*2310*/  HMMA.16816.F32.BF16 R60, R92.reuse, R62, R56 ;  /* 0x0000003e5c3c723c */ /* 0x040fe20000041838 */
[----:B------:R-:W-:Y:S07]  /*2320*/  LDSM.16.M88.4 R56, [R160+0x4000] ;  /* 0x00400000a038783b */ /* 0x000fee0000000200 */
[----:B------:R-:W-:Y:S01]  /*2330*/  HMMA.16816.F32.BF16 R32, R92, R34, R40 ;  /* 0x000000225c20723c */ /* 0x000fe20000041828 */
[----:B------:R-:W1:Y:S07]  /*2340*/  LDSM.16.M88.4 R40, [R158+0x1b000] ;  /* 0x01b000009e28783b */ /* 0x000e6e0000000200 */
[C---:B------:R-:W-:Y:S08]  /*2350*/  HMMA.16816.F32.BF16 R104, R28.reuse, R126, R104 ;  /* 0x0000007e1c68723c */ /* 0x040ff00000041868 */
[----:B------:R-:W-:Y:S01]  /*2360*/  HMMA.16816.F32.BF16 R28, R28, R46, R72 ;  /* 0x0000002e1c1c723c */ /* 0x000fe20000041848 */
[----:B------:R-:W2:Y:S07]  /*2370*/  LDSM.16.M88.4 R72, [R159+0x18000] ;  /* 0x018000009f48783b */ /* 0x000eae0000000200 */
[-C--:B------:R-:W-:Y:S08]  /*2380*/  HMMA.16816.F32.BF16 R96, R88, R126.reuse, R96 ;  /* 0x0000007e5860723c */ /* 0x080ff00000041860 */
[-C--:B------:R-:W-:Y:S08]  /*2390*/  HMMA.16816.F32.BF16 R48, R36, R126.reuse, R48 ;  /* 0x0000007e2430723c */ /* 0x080ff00000041830 */
[----:B------:R-:W-:Y:S07]  /*23a0*/  HMMA.16816.F32.BF16 R124, R92, R126, R24 ;  /* 0x0000007e5c7c723c */ /* 0x000fee0000041818 */
[----:B------:R-:W-:Y:S01]  /*23b0*/  LOP3.LUT R24, R44, R173, RZ, 0xfc, !PT ;  /* 0x000000ad2c187212 */ /* 0x000fe200078efcff */
[----:B------:R-:W-:Y:S01]  /*23c0*/  HMMA.16816.F32.BF16 R68, R88, R46, R68 ;  /* 0x0000002e5844723c */ /* 0x000fe20000041844 */
[----:B------:R-:W3:Y:S01]  /*23d0*/  LDSM.16.M88.4 R88, [R163+0x18000] ;  /* 0x01800000a358783b */ /* 0x000ee20000000200 */
[----:B------:R-:W-:-:S02]  /*23e0*/  LOP3.LUT R26, R4, 0x40, RZ, 0xfc, !PT ;  /* 0x00000040041a7812 */ /* 0x000fc400078efcff */
[----:B------:R-:W-:Y:S01]  /*23f0*/  IMAD.SHL.U32 R24, R24, 0x2, RZ ;  /* 0x0000000218187824 */ /* 0x000fe200078e00ff */
[----:B------:R-:W-:Y:S02]  /*2400*/  LOP3.LUT R4, R22, 0x40, R4, 0x1e, !PT ;  /* 0x0000004016047812 */ /* 0x000fe400078e1e04 */
[----:B------:R-:W-:Y:S01]  /*2410*/  LOP3.LUT R25, R26, 0x18, R11, 0x78, !PT ;  /* 0x000000181a197812 */ /* 0x000fe200078e780b */
[-C--:B------:R-:W-:Y:S01]  /*2420*/  HMMA.16816.F32.BF16 R36, R36, R46.reuse, R76 ;  /* 0x0000002e2424723c */ /* 0x080fe2000004184c */
[----:B------:R-:W4:Y:S01]  /*2430*/  LDSM.16.M88.4 R76, [R158+0x19000] ;  /* 0x019000009e4c783b */ /* 0x000f220000000200 */
[----:B------:R-:W-:Y:S02]  /*2440*/  LOP3.LUT R15, R4, R175, RZ, 0xfc, !PT ;  /* 0x000000af040f7212 */ /* 0x000fe400078efcff */
[----:B------:R-:W-:Y:S02]  /*2450*/  LOP3.LUT R23, R12, R25, RZ, 0xfc, !PT ;  /* 0x000000190c177212 */ /* 0x000fe400078efcff */
[----:B------:R-:W-:Y:S01]  /*2460*/  LOP3.LUT R26, R222, 0x50, RZ, 0xfc, !PT ;  /* 0x00000050de1a7812 */ /* 0x000fe200078efcff */
[----:B------:R-:W-:Y:S01]  /*2470*/  IMAD.SHL.U32 R15, R15, 0x2, RZ ;  /* 0x000000020f0f7824 */ /* 0x000fe200078e00ff */
[----:B------:R-:W-:Y:S01]  /*2480*/  HMMA.16816.F32.BF16 R44, R92, R46, R112 ;  /* 0x0000002e5c2c723c */ /* 0x000fe20000041870 */
[----:B------:R-:W3:Y:S01]  /*2490*/  LDSM.16.M88.4 R92, [R24+0x18000] ;  /* 0x01800000185c783b */ /* 0x000ee20000000200 */
[----:B------:R-:W-:Y:S01]  /*24a0*/  IMAD.SHL.U32 R23, R23, 0x2, RZ ;  /* 0x0000000217177824 */ /* 0x000fe200078e00ff */
[----:B------:R-:W-:-:S05]  /*24b0*/  LOP3.LUT R26, R26, 0x10, R19, 0x78, !PT ;  /* 0x000000101a1a7812 */ /* 0x000fca00078e7813 */
[C---:B-1----:R-:W-:Y:S08]  /*24c0*/  HMMA.16816.F32.BF16 R60, R40.reuse, R132, R60 ;  /* 0x00000084283c723c */ /* 0x042ff0000004183c */
[C---:B------:R-:W-:Y:S08]  /*24d0*/  HMMA.16816.F32.BF16 R32, R40.reuse, R128, R32 ;  /* 0x000000802820723c */ /* 0x040ff00000041820 */
[C---:B------:R-:W-:Y:S08]  /*24e0*/  HMMA.16816.F32.BF16 R124, R40.reuse, R56, R124 ;  /* 0x00000038287c723c */ /* 0x040ff0000004187c */
[----:B------:R-:W-:Y:S01]  /*24f0*/  HMMA.16816.F32.BF16 R40, R40, R108, R44 ;  /* 0x0000006c2828723c */ /* 0x000fe2000004182c */
[----:B------:R-:W1:Y:S07]  /*2500*/  LDSM.16.M88.4 R44, [R21+0x1b000] ;  /* 0x01b00000152c783b */ /* 0x000e6e0000000200 */
[C---:B--2---:R-:W-:Y:S08]  /*2510*/  HMMA.16816.F32.BF16 R152, R72.reuse, R132, R152 ;  /* 0x000000844898723c */ /* 0x044ff00000041898 */
[C---:B------:R-:W-:Y:S08]  /*2520*/  HMMA.16816.F32.BF16 R148, R72.reuse, R128, R148 ;  /* 0x000000804894723c */ /* 0x040ff00000041894 */
[C---:B------:R-:W-:Y:S08]  /*2530*/  HMMA.16816.F32.BF16 R104, R72.reuse, R56, R104 ;  /* 0x000000384868723c */ /* 0x040ff00000041868 */
[----:B------:R-:W-:Y:S08]  /*2540*/  HMMA.16816.F32.BF16 R28, R72, R108, R28 ;  /* 0x0000006c481c723c */ /* 0x000ff0000004181c */
[C---:B---3--:R-:W-:Y:S08]  /*2550*/  HMMA.16816.F32.BF16 R64, R88.reuse, R132, R64 ;  /* 0x000000845840723c */ /* 0x048ff00000041840 */
[C---:B------:R-:W-:Y:S08]  /*2560*/  HMMA.16816.F32.BF16 R80, R88.reuse, R128, R80 ;  /* 0x000000805850723c */ /* 0x040ff00000041850 */
[----:B------:R-:W-:Y:S08]  /*2570*/  HMMA.16816.F32.BF16 R96, R88, R56, R96 ;  /* 0x000000385860723c */ /* 0x000ff00000041860 */
[C---:B----4-:R-:W-:Y:S08]  /*2580*/  HMMA.16816.F32.BF16 R84, R76.reuse, R132, R84 ;  /* 0x000000844c54723c */ /* 0x050ff00000041854 */
[C---:B------:R-:W-:Y:S08]  /*2590*/  HMMA.16816.F32.BF16 R52, R76.reuse, R128, R52 ;  /* 0x000000804c34723c */ /* 0x040ff00000041834 */
[----:B------:R-:W-:Y:S08]  /*25a0*/  HMMA.16816.F32.BF16 R48, R76, R56, R48 ;  /* 0x000000384c30723c */ /* 0x000ff00000041830 */
[-C--:B------:R-:W-:Y:S01]  /*25b0*/  HMMA.16816.F32.BF16 R68, R88, R108.reuse, R68 ;  /* 0x0000006c5844723c */ /* 0x080fe20000041844 */
[----:B------:R-:W-:Y:S07]  /*25c0*/  LDSM.16.M88.4 R88, [R23] ;  /* 0x000000001758783b */ /* 0x000fee0000000200 */
[----:B------:R-:W-:Y:S08]  /*25d0*/  HMMA.16816.F32.BF16 R36, R76, R108, R36 ;  /* 0x0000006c4c24723c */ /* 0x000ff00000041824 */
[C---:B------:R-:W-:Y:S08]  /*25e0*/  HMMA.16816.F32.BF16 R152, R92.reuse, R134, R152 ;  /* 0x000000865c98723c */ /* 0x040ff00000041898 */
[C---:B------:R-:W-:Y:S08]  /*25f0*/  HMMA.16816.F32.BF16 R148, R92.reuse, R130, R148 ;  /* 0x000000825c94723c */ /* 0x040ff00000041894 */
[C---:B------:R-:W-:Y:S08]  /*2600*/  HMMA.16816.F32.BF16 R104, R92.reuse, R58, R104 ;  /* 0x0000003a5c68723c */ /* 0x040ff00000041868 */
[----:B------:R-:W-:Y:S07]  /*2610*/  HMMA.16816.F32.BF16 R92, R92, R110, R28 ;  /* 0x0000006e5c5c723c */ /* 0x000fee000004181c */
[----:B------:R-:W-:Y:S01]  /*2620*/  LOP3.LUT R31, R6, R25, RZ, 0xfc, !PT ;  /* 0x00000019061f7212 */ /* 0x000fe200078efcff */
[----:B------:R-:W-:Y:S01]  /*2630*/  IMAD.IADD R30, R12, 0x1, R25 ;  /* 0x000000010c1e7824 */ /* 0x000fe200078e0219 */
[----:B------:R-:W-:Y:S01]  /*2640*/  HMMA.16816.F32.BF16 R64, R144, R134, R64 ;  /* 0x000000869040723c */ /* 0x000fe20000041840 */
[----:B------:R-:W-:Y:S01]  /*2650*/  LOP3.LUT R28, R4, R173, RZ, 0xfc, !PT ;  /* 0x000000ad041c7212 */ /* 0x000fe200078efcff */
[----:B------:R-:W-:-:S02]  /*2660*/  IMAD.IADD R25, R175, 0x1, R4 ;  /* 0x00000001af197824 */ /* 0x000fc400078e0204 */
[----:B------:R-:W-:Y:S02]  /*2670*/  IMAD.SHL.U32 R31, R31, 0x2, RZ ;  /* 0x000000021f1f7824 */ /* 0x000fe400078e00ff */
[----:B------:R-:W-:Y:S02]  /*2680*/  IMAD.SHL.U32 R30, R30, 0x2, RZ ;  /* 0x000000021e1e7824 */ /* 0x000fe400078e00ff */
[----:B------:R-:W-:Y:S01]  /*2690*/  HMMA.16816.F32.BF16 R80, R144, R130, R80 ;  /* 0x000000829050723c */ /* 0x000fe20000041850 */
[----:B------:R-:W-:Y:S01]  /*26a0*/  LDSM.16.M88.4 R72, [R31] ;  /* 0x000000001f48783b */ /* 0x000fe20000000200 */
[----:B------:R-:W-:Y:S02]  /*26b0*/  IMAD.SHL.U32 R28, R28, 0x2, RZ ;  /* 0x000000021c1c7824 */ /* 0x000fe400078e00ff */
[----:B------:R-:W-:Y:S01]  /*26c0*/  IMAD.SHL.U32 R4, R25, 0x2, RZ ;  /* 0x0000000219047824 */ /* 0x000fe200078e00ff */
[----:B------:R-:W-:-:S03]  /*26d0*/  LOP3.LUT R25, R26, 0x20, R19, 0xf8, !PT ;  /* 0x000000201a197812 */ /* 0x000fc600078ef813 */
[----:B------:R-:W-:Y:S01]  /*26e0*/  HMMA.16816.F32.BF16 R96, R144, R58, R96 ;  /* 0x0000003a9060723c */ /* 0x000fe20000041860 */
[----:B------:R-:W-:Y:S02]  /*26f0*/  LOP3.LUT R26, R25, R22, RZ, 0x3c, !PT ;  /* 0x00000016191a7212 */ /* 0x000fe400078e3cff */
[----:B------:R-:W-:Y:S02]  /*2700*/  LOP3.LUT R25, R118, 0x60, R117, 0x1e, !PT ;  /* 0x0000006076197812 */ /* 0x000fe400078e1e75 */
[C---:B------:R-:W-:Y:S01]  /*2710*/  LOP3.LUT R22, R26.reuse, R175, RZ, 0xfc, !PT ;  /* 0x000000af1a167212 */ /* 0x040fe200078efcff */
[----:B------:R-:W-:Y:S01]  /*2720*/  IMAD.IADD R29, R175, 0x1, R26 ;  /* 0x00000001af1d7824 */ /* 0x000fe200078e021a */
[----:B------:R-:W-:Y:S01]  /*2730*/  LOP3.LUT R26, R26, R173, RZ, 0xfc, !PT ;  /* 0x000000ad1a1a7212 */ /* 0x000fe200078efcff */
[----:B------:R-:W-:Y:S01]  /*2740*/  HMMA.16816.F32.BF16 R84, R100, R134, R84 ;  /* 0x000000866454723c */ /* 0x000fe20000041854 */
[----:B------:R-:W-:Y:S01]  /*2750*/  LOP3.LUT R27, R25, R12, RZ, 0xfc, !PT ;  /* 0x0000000c191b7212 */ /* 0x000fe200078efcff */
[----:B------:R-:W-:-:S02]  /*2760*/  IMAD.SHL.U32 R22, R22, 0x2, RZ ;  /* 0x0000000216167824 */ /* 0x000fc400078e00ff */
[----:B------:R-:W-:Y:S02]  /*2770*/  IMAD.SHL.U32 R29, R29, 0x2, RZ ;  /* 0x000000021d1d7824 */ /* 0x000fe400078e00ff */
[----:B------:R-:W-:Y:S02]  /*2780*/  IMAD.SHL.U32 R27, R27, 0x2, RZ ;  /* 0x000000021b1b7824 */ /* 0x000fe400078e00ff */
[C---:B------:R-:W-:Y:S01]  /*2790*/  HMMA.16816.F32.BF16 R52, R100.reuse, R130, R52 ;  /* 0x000000826434723c */ /* 0x040fe20000041834 */
[----:B------:R-:W-:Y:S04]  /*27a0*/  LDSM.16.M88.4 R140, [R29+0x19000] ;  /* 0x019000001d8c783b */ /* 0x000fe80000000200 */
[----:B------:R-:W-:Y:S03]  /*27b0*/  LDSM.16.M88.4 R76, [R27] ;  /* 0x000000001b4c783b */ /* 0x000fe60000000200 */
[----:B------:R-:W-:Y:S01]  /*27c0*/  HMMA.16816.F32.BF16 R48, R100, R58, R48 ;  /* 0x0000003a6430723c */ /* 0x000fe20000041830 */
[----:B------:R-:W-:Y:S07]  /*27d0*/  LDSM.16.M88.4 R120, [R29+0x1b000] ;  /* 0x01b000001d78783b */ /* 0x000fee0000000200 */
[-C--:B------:R-:W-:Y:S01]  /*27e0*/  HMMA.16816.F32.BF16 R144, R144, R110.reuse, R68 ;  /* 0x0000006e9090723c */ /* 0x080fe20000041844 */
[----:B------:R-:W-:Y:S07]  /*27f0*/  LDSM.16.M88.4 R68, [R30+0x4000] ;  /* 0x004000001e44783b */ /* 0x000fee0000000200 */
[----:B------:R-:W-:Y:S01]  /*2800*/  HMMA.16816.F32.BF16 R100, R100, R110, R36 ;  /* 0x0000006e6464723c */ /* 0x000fe20000041824 */
[----:B------:R-:W2:Y:S07]  /*2810*/  LDSM.16.M88.4 R36, [R15+0x18000] ;  /* 0x018000000f24783b */ /* 0x000eae0000000200 */
[C---:B-1----:R-:W-:Y:S01]  /*2820*/  HMMA.16816.F32.BF16 R128, R44.reuse, R130, R32 ;  /* 0x000000822c80723c */ /* 0x042fe20000041820 */
[----:B------:R-:W1:Y:S07]  /*2830*/  LDSM.16.M88.4 R32, [R30+0x6000] ;  /* 0x006000001e20783b */ /* 0x000e6e0000000200 */
[C---:B------:R-:W-:Y:S08]  /*2840*/  HMMA.16816.F32.BF16 R132, R44.reuse, R134, R60 ;  /* 0x000000862c84723c */ /* 0x040ff0000004183c */
[C---:B------:R-:W-:Y:S01]  /*2850*/  HMMA.16816.F32.BF16 R124, R44.reuse, R58, R124 ;  /* 0x0000003a2c7c723c */ /* 0x040fe2000004187c */
[----:B------:R-:W-:Y:S07]  /*2860*/  LDSM.16.M88.4 R56, [R4+0x19000] ;  /* 0x019000000438783b */ /* 0x000fee0000000200 */
[----:B------:R-:W-:Y:S01]  /*2870*/  HMMA.16816.F32.BF16 R108, R44, R110, R40 ;  /* 0x0000006e2c6c723c */ /* 0x000fe20000041828 */
[----:B------:R-:W3:Y:S04]  /*2880*/  LDSM.16.M88.4 R44, [R28+0x18000] ;  /* 0x018000001c2c783b */ /* 0x000ee80000000200 */
[----:B------:R-:W4:Y:S03]  /*2890*/  LDSM.16.M88.4 R40, [R4+0x1b000] ;  /* 0x01b000000428783b */ /* 0x000f260000000200 */
[C---:B--2---:R-:W-:Y:S08]  /*28a0*/  HMMA.16816.F32.BF16 R64, R36.reuse, R88, R64 ;  /* 0x000000582440723c */ /* 0x044ff00000041840 */
[C---:B------:R-:W-:Y:S08]  /*28b0*/  HMMA.16816.F32.BF16 R80, R36.reuse, R72, R80 ;  /* 0x000000482450723c */ /* 0x040ff00000041850 */
[C---:B------:R-:W-:Y:S08]  /*28c0*/  HMMA.16816.F32.BF16 R96, R36.reuse, R68, R96 ;  /* 0x000000442460723c */ /* 0x040ff00000041860 */
[----:B-1----:R-:W-:Y:S01]  /*28d0*/  HMMA.16816.F32.BF16 R144, R36, R32, R144 ;  /* 0x000000202490723c */ /* 0x002fe20000041890 */
[----:B------:R-:W1:Y:S07]  /*28e0*/  LDSM.16.M88.4 R36, [R22+0x18000] ;  /* 0x018000001624783b */ /* 0x000e6e0000000200 */
[C---:B---3--:R-:W-:Y:S08]  /*28f0*/  HMMA.16816.F32.BF16 R152, R44.reuse, R88, R152 ;  /* 0x000000582c98723c */ /* 0x048ff00000041898 */
[C---:B------:R-:W-:Y:S08]  /*2900*/  HMMA.16816.F32.BF16 R148, R44.reuse, R72, R148 ;  /* 0x000000482c94723c */ /* 0x040ff00000041894 */
[C---:B------:R-:W-:Y:S08]  /*2910*/  HMMA.16816.F32.BF16 R104, R44.reuse, R68, R104 ;  /* 0x000000442c68723c */ /* 0x040ff00000041868 */
[----:B------:R-:W-:Y:S07]  /*2920*/  HMMA.16816.F32.BF16 R92, R44, R32, R92 ;  /* 0x000000202c5c723c */ /* 0x000fee000004185c */
[----:B------:R-:W-:Y:S01]  /*2930*/  IMAD.IADD R44, R12, 0x1, R25 ;  /* 0x000000010c2c7824 */ /* 0x000fe200078e0219 */
[----:B------:R-:W-:Y:S01]  /*2940*/  HMMA.16816.F32.BF16 R84, R56, R88, R84 ;  /* 0x000000583854723c */ /* 0x000fe20000041854 */
[----:B------:R-:W-:Y:S01]  /*2950*/  IMAD.SHL.U32 R12, R26, 0x2, RZ ;  /* 0x000000021a0c7824 */ /* 0x000fe200078e00ff */
[----:B------:R-:W-:Y:S01]  /*2960*/  LOP3.LUT R26, R25, R6, RZ, 0xfc, !PT ;  /* 0x00000006191a7212 */ /* 0x000fe200078efcff */
[----:B------:R-:W-:-:S02]  /*2970*/  IMAD.SHL.U32 R25, R44, 0x2, RZ ;  /* 0x000000022c197824 */ /* 0x000fc400078e00ff */
[----:B------:R-:W-:Y:S01]  /*2980*/  IMAD.IADD R6, R175, 0x1, R116 ;  /* 0x00000001af067824 */ /* 0x000fe200078e0274 */
[----:B------:R-:W2:Y:S01]  /*2990*/  LDSM.16.M88.4 R136, [R12+0x18000] ;  /* 0x018000000c88783b */ /* 0x000ea20000000200 */
[----:B------:R-:W-:Y:S01]  /*29a0*/  IMAD.SHL.U32 R26, R26, 0x2, RZ ;  /* 0x000000021a1a7824 */ /* 0x000fe200078e00ff */
[C---:B------:R-:W-:Y:S01]  /*29b0*/  HMMA.16816.F32.BF16 R52, R56.reuse, R72, R52 ;  /* 0x000000483834723c */ /* 0x040fe20000041834 */
[----:B------:R-:W-:Y:S01]  /*29c0*/  IMAD.SHL.U32 R6, R6, 0x2, RZ ;  /* 0x0000000206067824 */ /* 0x000fe200078e00ff */
[----:B------:R-:W-:Y:S04]  /*29d0*/  LDSM.16.M88.4 R44, [R25+0x6000] ;  /* 0x00600000192c783b */ /* 0x000fe80000000200 */
[----:B------:R-:W-:Y:S02]  /*29e0*/  LDSM.16.M88.4 R60, [R26] ;  /* 0x000000001a3c783b */ /* 0x000fe40000000200 */
[C---:B------:R-:W-:Y:S02]  /*29f0*/  HMMA.16816.F32.BF16 R48, R56.reuse, R68, R48 ;  /* 0x000000443830723c */ /* 0x040fe40000041830 */
[----:B------:R-:W-:Y:S04]  /*2a00*/  LDSM.16.M88.4 R116, [R156+0x18000] ;  /* 0x018000009c74783b */ /* 0x000fe80000000200 */
[----:B------:R-:W-:Y:S02]  /*2a10*/  LDSM.16.M88.4 R112, [R6+0x19000] ;  /* 0x019000000670783b */ /* 0x000fe40000000200 */
[----:B------:R-:W-:Y:S02]  /*2a20*/  HMMA.16816.F32.BF16 R100, R56, R32, R100 ;  /* 0x000000203864723c */ /* 0x000fe40000041864 */
[----:B------:R-:W-:Y:S06]  /*2a30*/  LDSM.16.M88.4 R56, [R25+0x4000] ;  /* 0x004000001938783b */ /* 0x000fec0000000200 */
[C---:B----4-:R-:W-:Y:S08]  /*2a40*/  HMMA.16816.F32.BF16 R132, R40.reuse, R88, R132 ;  /* 0x000000582884723c */ /* 0x050ff00000041884 */
[C---:B------:R-:W-:Y:S08]  /*2a50*/  HMMA.16816.F32.BF16 R128, R40.reuse, R72, R128 ;  /* 0x000000482880723c */ /* 0x040ff00000041880 */
[C---:B------:R-:W-:Y:S08]  /*2a60*/  HMMA.16816.F32.BF16 R124, R40.reuse, R68, R124 ;  /* 0x00000044287c723c */ /* 0x040ff0000004187c */
[----:B------:R-:W-:Y:S01]  /*2a70*/  HMMA.16816.F32.BF16 R108, R40, R32, R108 ;  /* 0x00000020286c723c */ /* 0x000fe2000004186c */
[----:B------:R-:W3:Y:S07]  /*2a80*/  LDSM.16.M88.4 R40, [R157+0x18000] ;  /* 0x018000009d28783b */ /* 0x000eee0000000200 */
[C---:B-1----:R-:W-:Y:S08]  /*2a90*/  HMMA.16816.F32.BF16 R64, R36.reuse, R90, R64 ;  /* 0x0000005a2440723c */ /* 0x042ff00000041840 */
[C---:B------:R-:W-:Y:S08]  /*2aa0*/  HMMA.16816.F32.BF16 R80, R36.reuse, R74, R80 ;  /* 0x0000004a2450723c */ /* 0x040ff00000041850 */
[C---:B------:R-:W-:Y:S08]  /*2ab0*/  HMMA.16816.F32.BF16 R96, R36.reuse, R70, R96 ;  /* 0x000000462460723c */ /* 0x040ff00000041860 */
[----:B------:R-:W-:Y:S08]  /*2ac0*/  HMMA.16816.F32.BF16 R36, R36, R34, R144 ;  /* 0x000000222424723c */ /* 0x000ff00000041890 */
[C---:B--2---:R-:W-:Y:S08]  /*2ad0*/  HMMA.16816.F32.BF16 R152, R136.reuse, R90, R152 ;  /* 0x0000005a8898723c */ /* 0x044ff00000041898 */
[C---:B------:R-:W-:Y:S08]  /*2ae0*/  HMMA.16816.F32.BF16 R148, R136.reuse, R74, R148 ;  /* 0x0000004a8894723c */ /* 0x040ff00000041894 */
[C---:B------:R-:W-:Y:S08]  /*2af0*/  HMMA.16816.F32.BF16 R104, R136.reuse, R70, R104 ;  /* 0x000000468868723c */ /* 0x040ff00000041868 */
[----:B------:R-:W-:Y:S08]  /*2b00*/  HMMA.16816.F32.BF16 R92, R136, R34, R92 ;  /* 0x00000022885c723c */ /* 0x000ff0000004185c */
[C---:B---3--:R-:W-:Y:S08]  /*2b10*/  HMMA.16816.F32.BF16 R64, R40.reuse, R76, R64 ;  /* 0x0000004c2840723c */ /* 0x048ff00000041840 */
[C---:B------:R-:W-:Y:S08]  /*2b20*/  HMMA.16816.F32.BF16 R80, R40.reuse, R60, R80 ;  /* 0x0000003c2850723c */ /* 0x040ff00000041850 */
[C---:B------:R-:W-:Y:S08]  /*2b30*/  HMMA.16816.F32.BF16 R96, R40.reuse, R56, R96 ;  /* 0x000000382860723c */ /* 0x040ff00000041860 */
[----:B------:R-:W-:Y:S01]  /*2b40*/  HMMA.16816.F32.BF16 R40, R40, R44, R36 ;  /* 0x0000002c2828723c */ /* 0x000fe20000041824 */
[----:B------:R-:W1:Y:S07]  /*2b50*/  LDSM.16.M88.4 R36, [R6+0x1b000] ;  /* 0x01b000000624783b */ /* 0x000e6e0000000200 */
[C---:B------:R-:W-:Y:S08]  /*2b60*/  HMMA.16816.F32.BF16 R84, R140.reuse, R90, R84 ;  /* 0x0000005a8c54723c */ /* 0x040ff00000041854 */
[C---:B------:R-:W-:Y:S08]  /*2b70*/  HMMA.16816.F32.BF16 R52, R140.reuse, R74, R52 ;  /* 0x0000004a8c34723c */ /* 0x040ff00000041834 */
[C---:B------:R-:W-:Y:S08]  /*2b80*/  HMMA.16816.F32.BF16 R48, R140.reuse, R70, R48 ;  /* 0x000000468c30723c */ /* 0x040ff00000041830 */
[-C--:B------:R-:W-:Y:S08]  /*2b90*/  HMMA.16816.F32.BF16 R100, R140, R34.reuse, R100 ;  /* 0x000000228c64723c */ /* 0x080ff00000041864 */
[C---:B------:R-:W-:Y:S07]  /*2ba0*/  HMMA.16816.F32.BF16 R32, R120.reuse, R34, R108 ;  /* 0x000000227820723c */ /* 0x040fee000004186c */
[----:B------:R-:W-:Y:S01]  /*2bb0*/  LOP3.LUT R110, R177, 0x70, R222, 0x1e, !PT ;  /* 0x00000070b16e7812 */ /* 0x000fe200078e1ede */
[----:B------:R-:W-:Y:S01]  /*2bc0*/  HMMA.16816.F32.BF16 R72, R120, R74, R128 ;  /* 0x0000004a7848723c */ /* 0x000fe20000041880 */
[----:B------:R-:W-:-:S02]  /*2bd0*/  IMAD.WIDE R176, R176, 0x2, RZ ;  /* 0x00000002b0b07825 */ /* 0x000fc400078e02ff */
[C---:B------:R-:W-:Y:S02]  /*2be0*/  LOP3.LUT R109, R110.reuse, R173, RZ, 0xfc, !PT ;  /* 0x000000ad6e6d7212 */ /* 0x040fe400078efcff */
[----:B------:R-:W-:Y:S01]  /*2bf0*/  LOP3.LUT R173, R110, R175, RZ, 0xfc, !PT ;  /* 0x000000af6ead7212 */ /* 0x000fe200078efcff */
[----:B------:R-:W-:Y:S02]  /*2c00*/  IMAD.IADD R110, R175, 0x1, R110 ;  /* 0x00000001af6e7824 */ /* 0x000fe400078e026e */
[----:B------:R-:W-:Y:S01]  /*2c10*/  HMMA.16816.F32.BF16 R68, R120, R70, R124 ;  /* 0x000000467844723c */ /* 0x000fe2000004187c */
[----:B------:R-:W-:-:S04]  /*2c20*/  IMAD.WIDE R174, R174, 0x2, RZ ;  /* 0x00000002aeae7825 */ /* 0x000fc800078e02ff */
[----:B------:R-:W-:-:S03]  /*2c30*/  IMAD.SHL.U32 R173, R173, 0x2, RZ ;  /* 0x00000002adad7824 */ /* 0x000fc600078e00ff */
[C---:B------:R-:W-:Y:S08]  /*2c40*/  HMMA.16816.F32.BF16 R152, R116.reuse, R76, R152 ;  /* 0x0000004c7498723c */ /* 0x040ff00000041898 */
[C---:B------:R-:W-:Y:S08]  /*2c50*/  HMMA.16816.F32.BF16 R148, R116.reuse, R60, R148 ;  /* 0x0000003c7494723c */ /* 0x040ff00000041894 */
[C---:B------:R-:W-:Y:S08]  /*2c60*/  HMMA.16816.F32.BF16 R104, R116.reuse, R56, R104 ;  /* 0x000000387468723c */ /* 0x040ff00000041868 */
[----:B------:R-:W-:Y:S01]  /*2c70*/  HMMA.16816.F32.BF16 R116, R116, R44, R92 ;  /* 0x0000002c7474723c */ /* 0x000fe2000004185c */
[----:B------:R-:W2:Y:S07]  /*2c80*/  LDSM.16.M88.4 R92, [R173+0x18000] ;  /* 0x01800000ad5c783b */ /* 0x000eae0000000200 */
[----:B------:R-:W-:Y:S07]  /*2c90*/  HMMA.16816.F32.BF16 R88, R120, R90, R132 ;  /* 0x0000005a7858723c */ /* 0x000fee0000041884 */
[----:B------:R-:W-:Y:S01]  /*2ca0*/  IMAD.WIDE R120, R220, 0x2, RZ ;  /* 0x00000002dc787825 */ /* 0x000fe200078e02ff */
[C---:B------:R-:W-:Y:S08]  /*2cb0*/  HMMA.16816.F32.BF16 R84, R112.reuse, R76, R84 ;  /* 0x0000004c7054723c */ /* 0x040ff00000041854 */
[C---:B------:R-:W-:Y:S08]  /*2cc0*/  HMMA.16816.F32.BF16 R52, R112.reuse, R60, R52 ;  /* 0x0000003c7034723c */ /* 0x040ff00000041834 */
[C---:B------:R-:W-:Y:S08]  /*2cd0*/  HMMA.16816.F32.BF16 R48, R112.reuse, R56, R48 ;  /* 0x000000387030723c */ /* 0x040ff00000041830 */
[----:B------:R-:W-:Y:S07]  /*2ce0*/  HMMA.16816.F32.BF16 R112, R112, R44, R100 ;  /* 0x0000002c7070723c */ /* 0x000fee0000041864 */
[----:B------:R-:W-:Y:S01]  /*2cf0*/  IMAD.WIDE.U32 R100, R7, 0x2, RZ ;  /* 0x0000000207647825 */ /* 0x000fe200078e00ff */
[----:B-1----:R-:W-:Y:S03]  /*2d00*/  HMMA.16816.F32.BF16 R72, R36, R60, R72 ;  /* 0x0000003c2448723c */ /* 0x002fe60000041848 */
[----:B------:R-:W-:Y:S01]  /*2d10*/  IMAD.IADD R7, R18, 0x1, R7 ;  /* 0x0000000112077824 */ /* 0x000fe200078e0207 */
[----:B------:R-:W-:-:S02]  /*2d20*/  LOP3.LUT R222, R216, R100, RZ, 0xfc, !PT ;  /* 0x00000064d8de7212 */ /* 0x000fc400078efcff */
[-C--:B------:R-:W-:Y:S02]  /*2d30*/  LOP3.LUT R216, R212, R100.reuse, RZ, 0xfc, !PT ;  /* 0x00000064d4d87212 */ /* 0x080fe400078efcff */
[-C--:B------:R-:W-:Y:S01]  /*2d40*/  LOP3.LUT R220, R218, R100.reuse, RZ, 0xfc, !PT ;  /* 0x00000064dadc7212 */ /* 0x080fe200078efcff */
[C---:B------:R-:W-:Y:S01]  /*2d50*/  HMMA.16816.F32.BF16 R68, R36.reuse, R56, R68 ;  /* 0x000000382444723c */ /* 0x040fe20000041844 */
[-C--:B------:R-:W-:Y:S02]  /*2d60*/  LOP3.LUT R212, R210, R100.reuse, RZ, 0xfc, !PT ;  /* 0x00000064d2d47212 */ /* 0x080fe400078efcff */
[-C--:B------:R-:W-:Y:S02]  /*2d70*/  LOP3.LUT R214, R214, R100.reuse, RZ, 0xfc, !PT ;  /* 0x00000064d6d67212 */ /* 0x080fe400078efcff */
[----:B------:R-:W-:Y:S02]  /*2d80*/  LOP3.LUT R210, R208, R100, RZ, 0xfc, !PT ;  /* 0x00000064d0d27212 */ /* 0x000fe400078efcff */
[-C--:B------:R-:W-:Y:S01]  /*2d90*/  LOP3.LUT R108, R217, R101.reuse, RZ, 0xfc, !PT ;  /* 0x00000065d96c7212 */ /* 0x080fe200078efcff */
[----:B------:R-:W-:Y:S01]  /*2da0*/  HMMA.16816.F32.BF16 R88, R36, R76, R88 ;  /* 0x0000004c2458723c */ /* 0x000fe20000041858 */
[----:B------:R-:W-:-:S02]  /*2db0*/  LOP3.LUT R213, R213, R101, RZ, 0xfc, !PT ;  /* 0x00000065d5d57212 */ /* 0x000fc400078efcff */
[----:B------:R-:W-:Y:S02]  /*2dc0*/  IADD3 R222, P2, R222, c[0x0][0x168], RZ ;  /* 0x00005a00dede7a10 */ /* 0x000fe40007f5e0ff */
[----:B------:R-:W-:Y:S02]  /*2dd0*/  IADD3 R216, P4, R216, c[0x0][0x168], RZ ;  /* 0x00005a00d8d87a10 */ /* 0x000fe40007f9e0ff */
[-C--:B------:R-:W-:Y:S01]  /*2de0*/  LOP3.LUT R103, R219, R101.reuse, RZ, 0xfc, !PT ;  /* 0x00000065db677212 */ /* 0x080fe200078efcff */
[----:B------:R-:W-:Y:S01]  /*2df0*/  HMMA.16816.F32.BF16 R32, R36, R44, R32 ;  /* 0x0000002c2420723c */ /* 0x000fe20000041820 */
[----:B------:R-:W-:Y:S02]  /*2e00*/  LOP3.LUT R211, R211, R101, RZ, 0xfc, !PT ;  /* 0x00000065d3d37212 */ /* 0x000fe400078efcff */
[----:B------:R-:W-:Y:S02]  /*2e10*/  LOP3.LUT R208, R202, R100, RZ, 0xfc, !PT ;  /* 0x00000064cad07212 */ /* 0x000fe400078efcff */
[----:B------:R-:W-:-:S02]  /*2e20*/  IADD3 R220, P1, R220, c[0x0][0x168], RZ ;  /* 0x00005a00dcdc7a10 */ /* 0x000fc40007f3e0ff */
[----:B------:R-:W-:Y:S01]  /*2e30*/  IADD3 R212, P5, R212, c[0x0][0x168], RZ ;  /* 0x00005a00d4d47a10 */ /* 0x000fe20007fbe0ff */
[C---:B--2---:R-:W-:Y:S01]  /*2e40*/  HMMA.16816.F32.BF16 R64, R92.reuse, R78, R64 ;  /* 0x0000004e5c40723c */ /* 0x044fe20000041840 */
[-C--:B------:R-:W-:Y:S02]  /*2e50*/  LOP3.LUT R215, R215, R101.reuse, RZ, 0xfc, !PT ;  /* 0x00000065d7d77212 */ /* 0x080fe400078efcff */
[----:B------:R-:W-:Y:S02]  /*2e60*/  LOP3.LUT R209, R209, R101, RZ, 0xfc, !PT ;  /* 0x00000065d1d17212 */ /* 0x000fe400078efcff */
[-C--:B------:R-:W-:Y:S02]  /*2e70*/  LOP3.LUT R61, R204, R100.reuse, RZ, 0xfc, !PT ;  /* 0x00000064cc3d7212 */ /* 0x080fe400078efcff */
[----:B------:R-:W-:Y:S01]  /*2e80*/  LOP3.LUT R202, R196, R100, RZ, 0xfc, !PT ;  /* 0x00000064c4ca7212 */ /* 0x000fe200078efcff */
[----:B------:R-:W-:Y:S01]  /*2e90*/  HMMA.16816.F32.BF16 R80, R92, R62, R80 ;  /* 0x0000003e5c50723c */ /* 0x000fe20000041850 */
[----:B------:R-:W-:-:S02]  /*2ea0*/  IADD3 R214, P6, R214, c[0x0][0x168], RZ ;  /* 0x00005a00d6d67a10 */ /* 0x000fc40007fde0ff */
[----:B------:R-:W-:Y:S02]  /*2eb0*/  IADD3 R210, P3, R210, c[0x0][0x168], RZ ;  /* 0x00005a00d2d27a10 */ /* 0x000fe40007f7e0ff */
[-C--:B------:R-:W-:Y:S02]  /*2ec0*/  LOP3.LUT R57, R198, R100.reuse, RZ, 0xfc, !PT ;  /* 0x00000064c6397212 */ /* 0x080fe400078efcff */
[----:B------:R-:W-:Y:S01]  /*2ed0*/  LOP3.LUT R196, R190, R100, RZ, 0xfc, !PT ;  /* 0x00000064bec47212 */ /* 0x000fe200078efcff */
[----:B------:R-:W-:Y:S01]  /*2ee0*/  HMMA.16816.F32.BF16 R96, R92, R58, R96 ;  /* 0x0000003a5c60723c */ /* 0x000fe20000041860 */
[----:B------:R-:W-:Y:S02]  /*2ef0*/  IADD3.X R223, R108, c[0x0][0x16c], RZ, P2, !PT ;  /* 0x00005b006cdf7a10 */ /* 0x000fe400017fe4ff */
[----:B------:R-:W-:Y:S02]  /*2f00*/  IADD3.X R217, R213, c[0x0][0x16c], RZ, P4, !PT ;  /* 0x00005b00d5d97a10 */ /* 0x000fe400027fe4ff */
[----:B------:R-:W-:-:S02]  /*2f10*/  LOP3.LUT R203, R203, R101, RZ, 0xfc, !PT ;  /* 0x00000065cbcb7212 */ /* 0x000fc400078efcff */
[----:B------:R-:W-:Y:S01]  /*2f20*/  LOP3.LUT R204, R206, R100, RZ, 0xfc, !PT ;  /* 0x00000064cecc7212 */ /* 0x000fe200078efcff */
[----:B------:R-:W-:Y:S01]  /*2f30*/  HMMA.16816.F32.BF16 R40, R92, R46, R40 ;  /* 0x0000002e5c28723c */ /* 0x000fe20000041828 */
[----:B------:R-:W-:Y:S02]  /*2f40*/  IADD3 R208, P2, R208, c[0x0][0x168], RZ ;  /* 0x00005a00d0d07a10 */ /* 0x000fe40007f5e0ff */
[----:B------:R-:W-:Y:S02]  /*2f50*/  IADD3.X R221, R103, c[0x0][0x16c], RZ, P1, !PT ;  /* 0x00005b0067dd7a10 */ /* 0x000fe40000ffe4ff */
[----:B------:R-:W-:Y:S02]  /*2f60*/  IADD3.X R213, R211, c[0x0][0x16c], RZ, P5, !PT ;  /* 0x00005b00d3d57a10 */ /* 0x000fe40002ffe4ff */
[-C--:B------:R-:W-:Y:S02]  /*2f70*/  LOP3.LUT R205, R205, R101.reuse, RZ, 0xfc, !PT ;  /* 0x00000065cdcd7212 */ /* 0x080fe400078efcff */
[----:B------:R-:W-:-:S02]  /*2f80*/  LOP3.LUT R197, R197, R101, RZ, 0xfc, !PT ;  /* 0x00000065c5c57212 */ /* 0x000fc400078efcff */
[-C--:B------:R-:W-:Y:S02]  /*2f90*/  LOP3.LUT R198, R200, R100.reuse, RZ, 0xfc, !PT ;  /* 0x00000064c8c67212 */ /* 0x080fe400078efcff */
[----:B------:R-:W-:Y:S02]  /*2fa0*/  LOP3.LUT R39, R192, R100, RZ, 0xfc, !PT ;  /* 0x00000064c0277212 */ /* 0x000fe400078efcff */
[----:B------:R-:W-:Y:S02]  /*2fb0*/  IADD3 R206, P1, R61, c[0x0][0x168], RZ ;  /* 0x00005a003dce7a10 */ /* 0x000fe40007f3e0ff */
[----:B------:R-:W-:Y:S02]  /*2fc0*/  IADD3 R202, P4, R202, c[0x0][0x168], RZ ;  /* 0x00005a00caca7a10 */ /* 0x000fe40007f9e0ff */
[----:B------:R-:W-:Y:S02]  /*2fd0*/  IADD3.X R215, R215, c[0x0][0x16c], RZ, P6, !PT ;  /* 0x00005b00d7d77a10 */ /* 0x000fe400037fe4ff */
[----:B------:R-:W-:-:S02]  /*2fe0*/  IADD3.X R211, R209, c[0x0][0x16c], RZ, P3, !PT ;  /* 0x00005b00d1d37a10 */ /* 0x000fc40001ffe4ff */
[-C--:B------:R-:W-:Y:S02]  /*2ff0*/  LOP3.LUT R199, R199, R101.reuse, RZ, 0xfc, !PT ;  /* 0x00000065c7c77212 */ /* 0x080fe400078efcff */
[----:B------:R-:W-:Y:S02]  /*3000*/  LOP3.LUT R190, R191, R101, RZ, 0xfc, !PT ;  /* 0x00000065bfbe7212 */ /* 0x000fe400078efcff */
[-C--:B------:R-:W-:Y:S02]  /*3010*/  LOP3.LUT R192, R194, R100.reuse, RZ, 0xfc, !PT ;  /* 0x00000064c2c07212 */ /* 0x080fe400078efcff */
[----:B------:R-:W-:Y:S02]  /*3020*/  IADD3 R200, P6, R57, c[0x0][0x168], RZ ;  /* 0x00005a0039c87a10 */ /* 0x000fe40007fde0ff */
[----:B------:R-:W-:Y:S02]  /*3030*/  IADD3 R196, P3, R196, c[0x0][0x168], RZ ;  /* 0x00005a00c4c47a10 */ /* 0x000fe40007f7e0ff */
[----:B------:R-:W-:-:S02]  /*3040*/  LOP3.LUT R191, R186, R100, RZ, 0xfc, !PT ;  /* 0x00000064babf7212 */ /* 0x000fc400078efcff */
[-C--:B------:R-:W-:Y:S02]  /*3050*/  LOP3.LUT R60, R207, R101.reuse, RZ, 0xfc, !PT ;  /* 0x00000065cf3c7212 */ /* 0x080fe400078efcff */
[----:B------:R-:W-:Y:S02]  /*3060*/  IADD3.X R209, R203, c[0x0][0x16c], RZ, P2, !PT ;  /* 0x00005b00cbd17a10 */ /* 0x000fe400017fe4ff */
[-C--:B------:R-:W-:Y:S02]  /*3070*/  LOP3.LUT R56, R201, R101.reuse, RZ, 0xfc, !PT ;  /* 0x00000065c9387212 */ /* 0x080fe400078efcff */
[----:B------:R-:W-:Y:S02]  /*3080*/  LOP3.LUT R193, R193, R101, RZ, 0xfc, !PT ;  /* 0x00000065c1c17212 */ /* 0x000fe400078efcff */
[----:B------:R-:W-:Y:S02]  /*3090*/  IADD3 R194, P2, R39, c[0x0][0x168], RZ ;  /* 0x00005a0027c27a10 */ /* 0x000fe40007f5e0ff */
[----:B------:R-:W-:-:S02]  /*30a0*/  IADD3.X R207, R205, c[0x0][0x16c], RZ, P1, !PT ;  /* 0x00005b00cdcf7a10 */ /* 0x000fc40000ffe4ff */
[----:B------:R-:W-:Y:S02]  /*30b0*/  IADD3.X R203, R197, c[0x0][0x16c], RZ, P4, !PT ;  /* 0x00005b00c5cb7a10 */ /* 0x000fe400027fe4ff */
[----:B------:R-:W-:Y:S02]  /*30c0*/  LOP3.LUT R38, R195, R101, RZ, 0xfc, !PT ;  /* 0x00000065c3267212 */ /* 0x000fe400078efcff */
[----:B------:R-:W-:Y:S02]  /*30d0*/  LOP3.LUT R186, R180, R100, RZ, 0xfc, !PT ;  /* 0x00000064b4ba7212 */ /* 0x000fe400078efcff */
[----:B------:R-:W-:Y:S02]  /*30e0*/  IADD3 R192, P1, R192, c[0x0][0x168], RZ ;  /* 0x00005a00c0c07a10 */ /* 0x000fe40007f3e0ff */
[----:B------:R-:W-:Y:S02]  /*30f0*/  IADD3.X R201, R199, c[0x0][0x16c], RZ, P6, !PT ;  /* 0x00005b00c7c97a10 */ /* 0x000fe400037fe4ff */
[----:B------:R-:W-:-:S02]  /*3100*/  IADD3.X R197, R190, c[0x0][0x16c], RZ, P3, !PT ;  /* 0x00005b00bec57a10 */ /* 0x000fc40001ffe4ff */
[----:B------:R-:W-:Y:S02]  /*3110*/  LOP3.LUT R187, R187, R101, RZ, 0xfc, !PT ;  /* 0x00000065bbbb7212 */ /* 0x000fe400078efcff */
[-C--:B------:R-:W-:Y:S02]  /*3120*/  LOP3.LUT R37, R182, R100.reuse, RZ, 0xfc, !PT ;  /* 0x00000064b6257212 */ /* 0x080fe400078efcff */
[-C--:B------:R-:W-:Y:S02]  /*3130*/  LOP3.LUT R180, R176, R100.reuse, RZ, 0xfc, !PT ;  /* 0x00000064b0b47212 */ /* 0x080fe400078efcff */
[----:B------:R-:W-:Y:S02]  /*3140*/  IADD3 R190, P6, R191, c[0x0][0x160], RZ ;  /* 0x00005800bfbe7a10 */ /* 0x000fe40007fde0ff */
[-C--:B------:R-:W-:Y:S02]  /*3150*/  LOP3.LUT R218, R120, R100.reuse, RZ, 0xfc, !PT ;  /* 0x0000006478da7212 */ /* 0x080fe400078efcff */
[----:B------:R-:W-:-:S02]  /*3160*/  LOP3.LUT R182, R184, R100, RZ, 0xfc, !PT ;  /* 0x00000064b8b67212 */ /* 0x000fc400078efcff */
[-C--:B------:R-:W-:Y:S01]  /*3170*/  LOP3.LUT R176, R174, R100.reuse, RZ, 0xfc, !PT ;  /* 0x00000064aeb07212 */ /* 0x080fe200078efcff */
[----:B------:R-:W-:Y:S01]  /*3180*/  IMAD.SHL.U32 R174, R110, 0x2, RZ ;  /* 0x000000026eae7824 */ /* 0x000fe200078e00ff */
[----:B------:R-:W-:Y:S02]  /*3190*/  IADD3.X R195, R193, c[0x0][0x16c], RZ, P2, !PT ;  /* 0x00005b00c1c37a10 */ /* 0x000fe400017fe4ff */
[-C--:B------:R-:W-:Y:S02]  /*31a0*/  LOP3.LUT R188, R188, R100.reuse, RZ, 0xfc, !PT ;  /* 0x00000064bcbc7212 */ /* 0x080fe400078efcff */
[----:B------:R-:W-:Y:S02]  /*31b0*/  LOP3.LUT R181, R181, R101, RZ, 0xfc, !PT ;  /* 0x00000065b5b57212 */ /* 0x000fe400078efcff */
[----:B------:R-:W-:Y:S02]  /*31c0*/  LOP3.LUT R178, R178, R100, RZ, 0xfc, !PT ;  /* 0x00000064b2b27212 */ /* 0x000fe400078efcff */
[----:B------:R-:W-:-:S02]  /*31d0*/  IADD3.X R193, R38, c[0x0][0x16c], RZ, P1, !PT ;  /* 0x00005b0026c17a10 */ /* 0x000fc40000ffe4ff */
[----:B------:R-:W-:Y:S02]  /*31e0*/  IADD3 R186, P4, R186, c[0x0][0x160], RZ ;  /* 0x00005800baba7a10 */ /* 0x000fe40007f9e0ff */
[-C--:B------:R-:W-:Y:S02]  /*31f0*/  LOP3.LUT R102, R121, R101.reuse, RZ, 0xfc, !PT ;  /* 0x0000006579667212 */ /* 0x080fe400078efcff */
[-C--:B------:R-:W-:Y:S02]  /*3200*/  LOP3.LUT R183, R183, R101.reuse, RZ, 0xfc, !PT ;  /* 0x00000065b7b77212 */ /* 0x080fe400078efcff */
[-C--:B------:R-:W-:Y:S02]  /*3210*/  LOP3.LUT R36, R185, R101.reuse, RZ, 0xfc, !PT ;  /* 0x00000065b9247212 */ /* 0x080fe400078efcff */
[-C--:B------:R-:W-:Y:S02]  /*3220*/  LOP3.LUT R177, R177, R101.reuse, RZ, 0xfc, !PT ;  /* 0x00000065b1b17212 */ /* 0x080fe400078efcff */
[----:B------:R-:W-:Y:S01]  /*3230*/  LOP3.LUT R100, R175, R101, RZ, 0xfc, !PT ;  /* 0x00000065af647212 */ /* 0x000fe200078efcff */
[----:B------:R-:W-:Y:S01]  /*3240*/  IMAD.SHL.U32 R175, R109, 0x2, RZ ;  /* 0x000000026daf7824 */ /* 0x000fe200078e00ff */
[----:B------:R-:W-:-:S02]  /*3250*/  IADD3 R184, P3, R37, c[0x0][0x160], RZ ;  /* 0x0000580025b87a10 */ /* 0x000fc40007f7e0ff */
[----:B------:R-:W-:Y:S02]  /*3260*/  IADD3 R180, P1, R180, c[0x0][0x160], RZ ;  /* 0x00005800b4b47a10 */ /* 0x000fe40007f3e0ff */
[----:B------:R-:W-:Y:S01]  /*3270*/  IADD3.X R191, R187, c[0x0][0x164], RZ, P6, !PT ;  /* 0x00005900bbbf7a10 */ /* 0x000fe200037fe4ff */
[----:B------:R-:W1:Y:S01]  /*3280*/  LDSM.16.M88.4 R92, [R175+0x18000] ;  /* 0x01800000af5c783b */ /* 0x000e620000000200 */
[----:B------:R-:W-:Y:S02]  /*3290*/  IADD3 R218, P0, R218, c[0x0][0x168], RZ ;  /* 0x00005a00dada7a10 */ /* 0x000fe40007f1e0ff */
[----:B------:R-:W-:Y:S02]  /*32a0*/  IADD3 R182, P2, R182, c[0x0][0x160], RZ ;  /* 0x00005800b6b67a10 */ /* 0x000fe40007f5e0ff */
[----:B------:R-:W-:Y:S02]  /*32b0*/  IADD3 R176, P6, R176, c[0x0][0x160], RZ ;  /* 0x00005800b0b07a10 */ /* 0x000fe40007fde0ff */
[----:B------:R-:W-:-:S02]  /*32c0*/  IADD3.X R187, R181, c[0x0][0x164], RZ, P4, !PT ;  /* 0x00005900b5bb7a10 */ /* 0x000fc400027fe4ff */
[----:B------:R-:W-:Y:S02]  /*32d0*/  IADD3.X R185, R183, c[0x0][0x164], RZ, P3, !PT ;  /* 0x00005900b7b97a10 */ /* 0x000fe40001ffe4ff */
[----:B------:R-:W-:Y:S02]  /*32e0*/  IADD3.X R181, R177, c[0x0][0x164], RZ, P1, !PT ;  /* 0x00005900b1b57a10 */ /* 0x000fe40000ffe4ff */
[-C--:B------:R-:W-:Y:S02]  /*32f0*/  LOP3.LUT R189, R189, R101.reuse, RZ, 0xfc, !PT ;  /* 0x00000065bdbd7212 */ /* 0x080fe400078efcff */
[----:B------:R-:W-:Y:S02]  /*3300*/  LOP3.LUT R179, R179, R101, RZ, 0xfc, !PT ;  /* 0x00000065b3b37212 */ /* 0x000fe400078efcff */
[----:B------:R-:W-:Y:S02]  /*3310*/  IADD3.X R219, R102, c[0x0][0x16c], RZ, P0, !PT ;  /* 0x00005b0066db7a10 */ /* 0x000fe400007fe4ff */
[----:B------:R-:W-:-:S02]  /*3320*/  IADD3.X R183, R36, c[0x0][0x164], RZ, P2, !PT ;  /* 0x0000590024b77a10 */ /* 0x000fc400017fe4ff */
[----:B------:R-:W-:Y:S01]  /*3330*/  IADD3.X R177, R100, c[0x0][0x164], RZ, P6, !PT ;  /* 0x0000590064b17a10 */ /* 0x000fe200037fe4ff */
[----:B------:R-:W-:Y:S01]  /*3340*/  LDSM.16.M88.4 R36, [R174+0x1b000] ;  /* 0x01b00000ae24783b */ /* 0x000fe20000000200 */
[----:B------:R-:W-:Y:S02]  /*3350*/  IADD3 R204, P0, R204, c[0x0][0x168], RZ ;  /* 0x00005a00cccc7a10 */ /* 0x000fe40007f1e0ff */
[----:B------:R-:W-:Y:S01]  /*3360*/  IADD3 R198, P5, R198, c[0x0][0x168], RZ ;  /* 0x00005a00c6c67a10 */ /* 0x000fe20007fbe0ff */
[----:B------:R-:W2:Y:S01]  /*3370*/  LDSM.16.M88.4 R100, [R174+0x19000] ;  /* 0x01900000ae64783b */ /* 0x000ea20000000200 */
[----:B------:R-:W-:Y:S02]  /*3380*/  IADD3.X R205, R60, c[0x0][0x16c], RZ, P0, !PT ;  /* 0x00005b003ccd7a10 */ /* 0x000fe400007fe4ff */
[----:B------:R-:W-:Y:S01]  /*3390*/  IADD3 R178, P0, R178, c[0x0][0x160], RZ ;  /* 0x00005800b2b27a10 */ /* 0x000fe20007f1e0ff */
[----:B------:R-:W-:Y:S01]  /*33a0*/  BAR.SYNC.DEFER_BLOCKING 0x0 ;  /* 0x0000000000007b1d */ /* 0x000fe20000010000 */
[----:B------:R-:W-:-:S02]  /*33b0*/  IADD3.X R199, R56, c[0x0][0x16c], RZ, P5, !PT ;  /* 0x00005b0038c77a10 */ /* 0x000fc40002ffe4ff */
[----:B------:R-:W-:Y:S02]  /*33c0*/  IADD3.X R179, R179, c[0x0][0x164], RZ, P0, !PT ;  /* 0x00005900b3b37a10 */ /* 0x000fe400007fe4ff */
[----:B------:R-:W-:-:S04]  /*33d0*/  IADD3 R188, P5, R188, c[0x0][0x160], RZ ;  /* 0x00005800bcbc7a10 */ /* 0x000fc80007fbe0ff */
[----:B------:R-:W-:Y:S01]  /*33e0*/  IADD3.X R189, R189, c[0x0][0x164], RZ, P5, !PT ;  /* 0x00005900bdbd7a10 */ /* 0x000fe20002ffe4ff */
[C---:B-1----:R-:W-:Y:S08]  /*33f0*/  HMMA.16816.F32.BF16 R152, R92.reuse, R78, R152 ;  /* 0x0000004e5c98723c */ /* 0x042ff00000041898 */
[C---:B------:R-:W-:Y:S01]  /*3400*/  HMMA.16816.F32.BF16 R148, R92.reuse, R62, R148 ;  /* 0x0000003e5c94723c */ /* 0x040fe20000041894 */
[----:B------:R-:W-:Y:S01]  /*3410*/  @!PT LDS RZ, [RZ] ;  /* 0x00000000fffff984 */ /* 0x000fe20000000800 */
[----:B------:R-:W-:Y:S01]  /*3420*/  @!PT LDS RZ, [RZ] ;  /* 0x00000000fffff984 */ /* 0x000fe20000000800 */
[----:B------:R-:W-:Y:S01]  /*3430*/  @!PT LDS RZ, [RZ] ;  /* 0x00000000fffff984 */ /* 0x000fe20000000800 */
[----:B------:R1:W-:Y:S07]  /*3440*/  LDGSTS.E.BYPASS.128 [R20+0x18000], [R176.64+0x300] ;  /* 0x18000300b0147fae */ /* 0x0003ee000b901c44 */
[C---:B------:R-:W-:Y:S01]  /*3450*/  HMMA.16816.F32.BF16 R104, R92.reuse, R58, R104 ;  /* 0x0000003a5c68723c */ /* 0x040fe20000041868 */
[----:B------:R1:W-:Y:S04]  /*3460*/  LDGSTS.E.BYPASS.128 [R20+0x18800], [R178.64+0x300] ;  /* 0x18800300b2147fae */ /* 0x0003e8000b901c44 */
[----:B------:R1:W-:Y:S03]  /*3470*/  LDGSTS.E.BYPASS.128 [R20+0x19000], [R180.64+0x300] ;  /* 0x19000300b4147fae */ /* 0x0003e6000b901c44 */
[----:B------:R-:W-:Y:S01]  /*3480*/  HMMA.16816.F32.BF16 R116, R92, R46, R116 ;  /* 0x0000002e5c74723c */ /* 0x000fe20000041874 */
[----:B------:R1:W-:Y:S04]  /*3490*/  LDGSTS.E.BYPASS.128 [R20+0x19800], [R182.64+0x300] ;  /* 0x19800300b6147fae */ /* 0x0003e8000b901c44 */
[----:B------:R1:W-:Y:S03]  /*34a0*/  LDGSTS.E.BYPASS.128 [R20+0x1a000], [R184.64+0x300] ;  /* 0x1a000300b8147fae */ /* 0x0003e6000b901c44 */
[C---:B--2---:R-:W-:Y:S01]  /*34b0*/  HMMA.16816.F32.BF16 R84, R100.reuse, R78, R84 ;  /* 0x0000004e6454723c */ /* 0x044fe20000041854 */
[----:B------:R1:W-:Y:S04]  /*34c0*/  LDGSTS.E.BYPASS.128 [R20+0x1a800], [R186.64+0x300] ;  /* 0x1a800300ba147fae */ /* 0x0003e8000b901c44 */
[----:B------:R1:W-:Y:S03]  /*34d0*/  LDGSTS.E.BYPASS.128 [R20+0x1b000], [R188.64+0x300] ;  /* 0x1b000300bc147fae */ /* 0x0003e6000b901c44 */
[C---:B------:R-:W-:Y:S01]  /*34e0*/  HMMA.16816.F32.BF16 R52, R100.reuse, R62, R52 ;  /* 0x0000003e6434723c */ /* 0x040fe20000041834 */
[----:B------:R1:W-:Y:S04]  /*34f0*/  LDGSTS.E.BYPASS.128 [R20+0x1b800], [R190.64+0x300] ;  /* 0x1b800300be147fae */ /* 0x0003e8000b901c44 */
[----:B------:R-:W0:Y:S03]  /*3500*/  LDGDEPBAR ;  /* 0x00000000000079af */ /* 0x000e260000000000 */
[C---:B------:R-:W-:Y:S01]  /*3510*/  HMMA.16816.F32.BF16 R48, R100.reuse, R58, R48 ;  /* 0x0000003a6430723c */ /* 0x040fe20000041830 */
[----:B------:R1:W-:Y:S04]  /*3520*/  LDGSTS.E.BYPASS.128 [R20], [R192.64+0x300] ;  /* 0x00000300c0147fae */ /* 0x0003e8000b901c44 */
[----:B------:R1:W-:Y:S03]  /*3530*/  LDGSTS.E.BYPASS.128 [R20+0x800], [R194.64+0x300] ;  /* 0x00800300c2147fae */ /* 0x0003e6000b901c44 */
[----:B------:R-:W-:Y:S01]  /*3540*/  HMMA.16816.F32.BF16 R112, R100, R46, R112 ;  /* 0x0000002e6470723c */ /* 0x000fe20000041870 */
[----:B------:R1:W-:Y:S04]  /*3550*/  LDGSTS.E.BYPASS.128 [R20+0x1000], [R196.64+0x300] ;  /* 0x01000300c4147fae */ /* 0x0003e8000b901c44 */
[----:B------:R1:W-:Y:S03]  /*3560*/  LDGSTS.E.BYPASS.128 [R20+0x1800], [R198.64+0x300] ;  /* 0x01800300c6147fae */ /* 0x0003e6000b901c44 */
[C---:B------:R-:W-:Y:S01]  /*3570*/  HMMA.16816.F32.BF16 R76, R36.reuse, R78, R88 ;  /* 0x0000004e244c723c */ /* 0x040fe20000041858 */
        /* <DEDUP_REMOVED lines=8> */
[----:B------:R-:W-:Y:S01]  /*3600*/  HMMA.16816.F32.BF16 R44, R36, R46, R32 ;  /* 0x0000002e242c723c */ /* 0x000fe20000041820 */
[----:B------:R1:W-:Y:S04]  /*3610*/  LDGSTS.E.BYPASS.128 [R20+0x5000], [R212.64+0x300] ;  /* 0x05000300d4147fae */ /* 0x0003e8000b901c44 */
[----:B------:R1:W-:Y:S04]  /*3620*/  LDGSTS.E.BYPASS.128 [R20+0x5800], [R214.64+0x300] ;  /* 0x05800300d6147fae */ /* 0x0003e8000b901c44 */
[----:B------:R1:W-:Y:S04]  /*3630*/  LDGSTS.E.BYPASS.128 [R20+0x6000], [R216.64+0x300] ;  /* 0x06000300d8147fae */ /* 0x0003e8000b901c44 */
[----:B------:R1:W-:Y:S04]  /*3640*/  LDGSTS.E.BYPASS.128 [R20+0x6800], [R218.64+0x300] ;  /* 0x06800300da147fae */ /* 0x0003e8000b901c44 */
[----:B------:R1:W-:Y:S04]  /*3650*/  LDGSTS.E.BYPASS.128 [R20+0x7000], [R220.64+0x300] ;  /* 0x07000300dc147fae */ /* 0x0003e8000b901c44 */
[----:B------:R1:W-:Y:S04]  /*3660*/  LDGSTS.E.BYPASS.128 [R20+0x7800], [R222.64+0x300] ;  /* 0x07800300de147fae */ /* 0x0003e8000b901c44 */
[----:B------:R-:W0:Y:S01]  /*3670*/  LDGDEPBAR ;  /* 0x00000000000079af */ /* 0x000e220000000000 */
[----:B------:R-:W-:-:S04]  /*3680*/  DEPBAR.LE SB0, 0x4 ;  /* 0x000081000000791a */ /* 0x000fc80000000000 */
[----:B------:R-:W-:Y:S06]  /*3690*/  BAR.SYNC.DEFER_BLOCKING 0x0 ;  /* 0x0000000000007b1d */ /* 0x000fec0000010000 */
[----:B------:R-:W-:Y:S04]  /*36a0*/  LDSM.16.M88.4 R100, [R172+0x1c000] ;  /* 0x01c00000ac64783b */ /* 0x000fe80000000200 */
[----:B------:R-:W2:Y:S04]  /*36b0*/  LDSM.16.M88.4 R88, [R171+0x8000] ;  /* 0x00800000ab58783b */ /* 0x000ea80000000200 */
[----:B------:R-:W3:Y:S04]  /*36c0*/  LDSM.16.M88.4 R72, [R170+0x8000] ;  /* 0x00800000aa48783b */ /* 0x000ee80000000200 */
[----:B------:R-:W4:Y:S04]  /*36d0*/  LDSM.16.M88.4 R68, [R169+0xc000] ;  /* 0x00c00000a944783b */ /* 0x000f280000000200 */
[----:B------:R-:W1:Y:S04]  /*36e0*/  LDSM.16.M88.4 R36, [R169+0xe000] ;  /* 0x00e00000a924783b */ /* 0x000e680000000200 */
[----:B------:R-:W1:Y:S04]  /*36f0*/  LDSM.16.M88.4 R92, [R167+0x1d000] ;  /* 0x01d00000a75c783b */ /* 0x000e680000000200 */
[----:B------:R-:W1:Y:S04]  /*3700*/  LDSM.16.M88.4 R32, [R168+0x1c000] ;  /* 0x01c00000a820783b */ /* 0x000e680000000200 */
[----:B------:R-:W1:Y:S04]  /*3710*/  LDSM.16.M88.4 R108, [R167+0x1f000] ;  /* 0x01f00000a76c783b */ /* 0x000e680000000200 */
[----:B------:R-:W1:Y:S01]  /*3720*/  LDSM.16.M88.4 R120, [R166+0x1c000] ;  /* 0x01c00000a678783b */ /* 0x000e620000000200 */
[C---:B--2---:R-:W-:Y:S08]  /*3730*/  HMMA.16816.F32.BF16 R64, R100.reuse, R88, R64 ;  /* 0x000000586440723c */ /* 0x044ff00000041840 */
[C---:B---3--:R-:W-:Y:S08]  /*3740*/  HMMA.16816.F32.BF16 R80, R100.reuse, R72, R80 ;  /* 0x000000486450723c */ /* 0x048ff00000041850 */
[C---:B----4-:R-:W-:Y:S08]  /*3750*/  HMMA.16816.F32.BF16 R96, R100.reuse, R68, R96 ;  /* 0x000000446460723c */ /* 0x050ff00000041860 */
[----:B-1----:R-:W-:Y:S01]  /*3760*/  HMMA.16816.F32.BF16 R40, R100, R36, R40 ;  /* 0x000000246428723c */ /* 0x002fe20000041828 */
[----:B------:R-:W1:Y:S07]  /*3770*/  LDSM.16.M88.4 R100, [R164+0x1d000] ;  /* 0x01d00000a464783b */ /* 0x000e6e0000000200 */
[C---:B------:R-:W-:Y:S08]  /*3780*/  HMMA.16816.F32.BF16 R84, R92.reuse, R88, R84 ;  /* 0x000000585c54723c */ /* 0x040ff00000041854 */
[C---:B------:R-:W-:Y:S08]  /*3790*/  HMMA.16816.F32.BF16 R52, R92.reuse, R72, R52 ;  /* 0x000000485c34723c */ /* 0x040ff00000041834 */
[C---:B------:R-:W-:Y:S08]  /*37a0*/  HMMA.16816.F32.BF16 R48, R92.reuse, R68, R48 ;  /* 0x000000445c30723c */ /* 0x040ff00000041830 */
[----:B------:R-:W-:Y:S01]  /*37b0*/  HMMA.16816.F32.BF16 R112, R92, R36, R112 ;  /* 0x000000245c70723c */ /* 0x000fe20000041870 */
[----:B------:R-:W2:Y:S07]  /*37c0*/  LDSM.16.M88.4 R92, [R165+0x1c000] ;  /* 0x01c00000a55c783b */ /* 0x000eae0000000200 */
[C---:B------:R-:W-:Y:S08]  /*37d0*/  HMMA.16816.F32.BF16 R152, R32.reuse, R88, R152 ;  /* 0x000000582098723c */ /* 0x040ff00000041898 */
[C---:B------:R-:W-:Y:S08]  /*37e0*/  HMMA.16816.F32.BF16 R148, R32.reuse, R72, R148 ;  /* 0x000000482094723c */ /* 0x040ff00000041894 */
[C---:B------:R-:W-:Y:S08]  /*37f0*/  HMMA.16816.F32.BF16 R104, R32.reuse, R68, R104 ;  /* 0x000000442068723c */ /* 0x040ff00000041868 */
[----:B------:R-:W-:Y:S01]  /*3800*/  HMMA.16816.F32.BF16 R116, R32, R36, R116 ;  /* 0x000000242074723c */ /* 0x000fe20000041874 */
[----:B------:R-:W3:Y:S07]  /*3810*/  LDSM.16.M88.4 R32, [R164+0x1f000] ;  /* 0x01f00000a420783b */ /* 0x000eee0000000200 */
[C---:B------:R-:W-:Y:S08]  /*3820*/  HMMA.16816.F32.BF16 R76, R108.reuse, R88, R76 ;  /* 0x000000586c4c723c */ /* 0x040ff0000004184c */
[C---:B------:R-:W-:Y:S08]  /*3830*/  HMMA.16816.F32.BF16 R60, R108.reuse, R72, R60 ;  /* 0x000000486c3c723c */ /* 0x040ff0000004183c */
[C---:B------:R-:W-:Y:S08]  /*3840*/  HMMA.16816.F32.BF16 R56, R108.reuse, R68, R56 ;  /* 0x000000446c38723c */ /* 0x040ff00000041838 */
[----:B------:R-:W-:Y:S01]  /*3850*/  HMMA.16816.F32.BF16 R44, R108, R36, R44 ;  /* 0x000000246c2c723c */ /* 0x000fe2000004182c */
[----:B------:R-:W-:Y:S07]  /*3860*/  LDSM.16.M88.4 R108, [R158+0x1f000] ;  /* 0x01f000009e6c783b */ /* 0x000fee0000000200 */
[C---:B------:R-:W-:Y:S08]  /*3870*/  HMMA.16816.F32.BF16 R64, R120.reuse, R90, R64 ;  /* 0x0000005a7840723c */ /* 0x040ff00000041840 */
[C---:B------:R-:W-:Y:S08]  /*3880*/  HMMA.16816.F32.BF16 R80, R120.reuse, R74, R80 ;  /* 0x0000004a7850723c */ /* 0x040ff00000041850 */
[C---:B------:R-:W-:Y:S08]  /*3890*/  HMMA.16816.F32.BF16 R96, R120.reuse, R70, R96 ;  /* 0x000000467860723c */ /* 0x040ff00000041860 */
[----:B------:R-:W-:Y:S01]  /*38a0*/  HMMA.16816.F32.BF16 R40, R120, R38, R40 ;  /* 0x000000267828723c */ /* 0x000fe20000041828 */
[----:B------:R-:W-:Y:S07]  /*38b0*/  LDSM.16.M88.4 R120, [R17+0x1c000] ;  /* 0x01c000001178783b */ /* 0x000fee0000000200 */
[C---:B-1----:R-:W-:Y:S08]  /*38c0*/  HMMA.16816.F32.BF16 R84, R100.reuse, R90, R84 ;  /* 0x0000005a6454723c */ /* 0x042ff00000041854 */
[C---:B------:R-:W-:Y:S08]  /*38d0*/  HMMA.16816.F32.BF16 R52, R100.reuse, R74, R52 ;  /* 0x0000004a6434723c */ /* 0x040ff00000041834 */
[C---:B------:R-:W-:Y:S08]  /*38e0*/  HMMA.16816.F32.BF16 R48, R100.reuse, R70, R48 ;  /* 0x000000466430723c */ /* 0x040ff00000041830 */
[----:B------:R-:W-:Y:S01]  /*38f0*/  HMMA.16816.F32.BF16 R112, R100, R38, R112 ;  /* 0x000000266470723c */ /* 0x000fe20000041870 */
[----:B------:R-:W-:Y:S07]  /*3900*/  LDSM.16.M88.4 R100, [R163+0x1c000] ;  /* 0x01c00000a364783b */ /* 0x000fee0000000200 */
[C---:B--2---:R-:W-:Y:S08]  /*3910*/  HMMA.16816.F32.BF16 R152, R92.reuse, R90, R152 ;  /* 0x0000005a5c98723c */ /* 0x044ff00000041898 */
[C---:B------:R-:W-:Y:S08]  /*3920*/  HMMA.16816.F32.BF16 R148, R92.reuse, R74, R148 ;  /* 0x0000004a5c94723c */ /* 0x040ff00000041894 */
[C---:B------:R-:W-:Y:S08]  /*3930*/  HMMA.16816.F32.BF16 R104, R92.reuse, R70, R104 ;  /* 0x000000465c68723c */ /* 0x040ff00000041868 */
[----:B------:R-:W-:Y:S01]  /*3940*/  HMMA.16816.F32.BF16 R116, R92, R38, R116 ;  /* 0x000000265c74723c */ /* 0x000fe20000041874 */
[----:B------:R-:W-:Y:S07]  /*3950*/  LDSM.16.M88.4 R92, [R158+0x1d000] ;  /* 0x01d000009e5c783b */ /* 0x000fee0000000200 */
[C---:B---3--:R-:W-:Y:S01]  /*3960*/  HMMA.16816.F32.BF16 R88, R32.reuse, R90, R76 ;  /* 0x0000005a2058723c */ /* 0x048fe2000004184c */
[----:B------:R-:W1:Y:S07]  /*3970*/  LDSM.16.M88.4 R76, [R162+0x8000] ;  /* 0x00800000a24c783b */ /* 0x000e6e0000000200 */
[C---:B------:R-:W-:Y:S01]  /*3980*/  HMMA.16816.F32.BF16 R72, R32.reuse, R74, R60 ;  /* 0x0000004a2048723c */ /* 0x040fe2000004183c */
[----:B------:R-:W2:Y:S07]  /*3990*/  LDSM.16.M88.4 R60, [R161+0x8000] ;  /* 0x00800000a13c783b */ /* 0x000eae0000000200 */
[C---:B------:R-:W-:Y:S01]  /*39a0*/  HMMA.16816.F32.BF16 R68, R32.reuse, R70, R56 ;  /* 0x000000462044723c */ /* 0x040fe20000041838 */
[----:B------:R-:W3:Y:S07]  /*39b0*/  LDSM.16.M88.4 R56, [R160+0xc000] ;  /* 0x00c00000a038783b */ /* 0x000eee0000000200 */
[----:B------:R-:W-:Y:S01]  /*39c0*/  HMMA.16816.F32.BF16 R36, R32, R38, R44 ;  /* 0x000000262024723c */ /* 0x000fe2000004182c */
[----:B------:R-:W4:Y:S04]  /*39d0*/  LDSM.16.M88.4 R44, [R160+0xe000] ;  /* 0x00e00000a02c783b */ /* 0x000f280000000200 */
[----:B------:R-:W4:Y:S03]  /*39e0*/  LDSM.16.M88.4 R32, [R159+0x1c000] ;  /* 0x01c000009f20783b */ /* 0x000f260000000200 */
[C---:B-1----:R-:W-:Y:S08]  /*39f0*/  HMMA.16816.F32.BF16 R64, R100.reuse, R76, R64 ;  /* 0x0000004c6440723c */ /* 0x042ff00000041840 */
[C---:B--2---:R-:W-:Y:S08]  /*3a00*/  HMMA.16816.F32.BF16 R80, R100.reuse, R60, R80 ;  /* 0x0000003c6450723c */ /* 0x044ff00000041850 */
[C---:B---3--:R-:W-:Y:S08]  /*3a10*/  HMMA.16816.F32.BF16 R96, R100.reuse, R56, R96 ;  /* 0x000000386460723c */ /* 0x048ff00000041860 */
[----:B----4-:R-:W-:Y:S01]  /*3a20*/  HMMA.16816.F32.BF16 R40, R100, R44, R40 ;  /* 0x0000002c6428723c */ /* 0x010fe20000041828 */
        /* <DEDUP_REMOVED lines=62> */
[----:B------:R-:W-:Y:S08]  /*3e10*/  HMMA.16816.F32.BF16 R96, R120, R70, R96 ;  /* 0x000000467860723c */ /* 0x000ff00000041860 */
[C---:B-1----:R-:W-:Y:S08]  /*3e20*/  HMMA.16816.F32.BF16 R84, R100.reuse, R90, R84 ;  /* 0x0000005a6454723c */ /* 0x042ff00000041854 */
[C---:B------:R-:W-:Y:S08]  /*3e30*/  HMMA.16816.F32.BF16 R52, R100.reuse, R74, R52 ;  /* 0x0000004a6434723c */ /* 0x040ff00000041834 */
[----:B------:R-:W-:Y:S08]  /*3e40*/  HMMA.16816.F32.BF16 R48, R100, R70, R48 ;  /* 0x000000466430723c */ /* 0x000ff00000041830 */
[C---:B--2---:R-:W-:Y:S08]  /*3e50*/  HMMA.16816.F32.BF16 R152, R92.reuse, R90, R152 ;  /* 0x0000005a5c98723c */ /* 0x044ff00000041898 */
[C---:B------:R-:W-:Y:S08]  /*3e60*/  HMMA.16816.F32.BF16 R148, R92.reuse, R74, R148 ;  /* 0x0000004a5c94723c */ /* 0x040ff00000041894 */
[----:B------:R-:W-:Y:S08]  /*3e70*/  HMMA.16816.F32.BF16 R104, R92, R70, R104 ;  /* 0x000000465c68723c */ /* 0x000ff00000041868 */
[-C--:B------:R-:W-:Y:S01]  /*3e80*/  HMMA.16816.F32.BF16 R40, R120, R34.reuse, R40 ;  /* 0x000000227828723c */ /* 0x080fe20000041828 */
[----:B------:R-:W-:Y:S07]  /*3e90*/  LDSM.16.M88.4 R120, [R157+0x1c000] ;  /* 0x01c000009d78783b */ /* 0x000fee0000000200 */
[-C--:B------:R-:W-:Y:S01]  /*3ea0*/  HMMA.16816.F32.BF16 R112, R100, R34.reuse, R112 ;  /* 0x000000226470723c */ /* 0x080fe20000041870 */
[----:B------:R-:W-:Y:S07]  /*3eb0*/  LDSM.16.M88.4 R100, [R156+0x1c000] ;  /* 0x01c000009c64783b */ /* 0x000fee0000000200 */
        /* <DEDUP_REMOVED lines=14> */
[----:B----4-:R-:W-:Y:S08]  /*3fa0*/  HMMA.16816.F32.BF16 R40, R120, R44, R40 ;  /* 0x0000002c7828723c */ /* 0x010ff00000041828 */
[C---:B------:R-:W-:Y:S08]  /*3fb0*/  HMMA.16816.F32.BF16 R64, R36.reuse, R78, R64 ;  /* 0x0000004e2440723c */ /* 0x040ff00000041840 */
[C---:B------:R-:W-:Y:S08]  /*3fc0*/  HMMA.16816.F32.BF16 R80, R36.reuse, R62, R80 ;  /* 0x0000003e2450723c */ /* 0x040ff00000041850 */
[----:B------:R-:W-:Y:S08]  /*3fd0*/  HMMA.16816.F32.BF16 R96, R36, R58, R96 ;  /* 0x0000003a2460723c */ /* 0x000ff00000041860 */
[C---:B------:R-:W-:Y:S08]  /*3fe0*/  HMMA.16816.F32.BF16 R152, R100.reuse, R76, R152 ;  /* 0x0000004c6498723c */ /* 0x040ff00000041898 */
[C---:B------:R-:W-:Y:S08]  /*3ff0*/  HMMA.16816.F32.BF16 R148, R100.reuse, R60, R148 ;  /* 0x0000003c6494723c */ /* 0x040ff00000041894 */
[C---:B------:R-:W-:Y:S08]  /*4000*/  HMMA.16816.F32.BF16 R104, R100.reuse, R56, R104 ;  /* 0x000000386468723c */ /* 0x040ff00000041868 */
[----:B------:R-:W-:Y:S01]  /*4010*/  HMMA.16816.F32.BF16 R116, R100, R44, R116 ;  /* 0x0000002c6474723c */ /* 0x000fe20000041874 */
[----:B------:R-:W1:Y:S07]  /*4020*/  LDSM.16.M88.4 R100, [R174+0x1d000] ;  /* 0x01d00000ae64783b */ /* 0x000e6e0000000200 */
[C---:B------:R-:W-:Y:S08]  /*4030*/  HMMA.16816.F32.BF16 R88, R92.reuse, R76, R88 ;  /* 0x0000004c5c58723c */ /* 0x040ff00000041858 */
[C---:B------:R-:W-:Y:S08]  /*4040*/  HMMA.16816.F32.BF16 R72, R92.reuse, R60, R72 ;  /* 0x0000003c5c48723c */ /* 0x040ff00000041848 */
[C---:B------:R-:W-:Y:S08]  /*4050*/  HMMA.16816.F32.BF16 R68, R92.reuse, R56, R68 ;  /* 0x000000385c44723c */ /* 0x040ff00000041844 */
[----:B------:R-:W-:Y:S01]  /*4060*/  HMMA.16816.F32.BF16 R32, R92, R44, R32 ;  /* 0x0000002c5c20723c */ /* 0x000fe20000041820 */
[----:B------:R-:W2:Y:S07]  /*4070*/  LDSM.16.M88.4 R92, [R175+0x1c000] ;  /* 0x01c00000af5c783b */ /* 0x000eae0000000200 */
[----:B------:R-:W-:Y:S01]  /*4080*/  HMMA.16816.F32.BF16 R36, R36, R46, R40 ;  /* 0x0000002e2424723c */ /* 0x000fe20000041828 */
[----:B------:R-:W3:Y:S04]  /*4090*/  LDSM.16.M88.4 R40, [R174+0x1f000] ;  /* 0x01f00000ae28783b */ /* 0x000ee80000000200 */
[----:B------:R-:W-:Y:S03]  /*40a0*/  BAR.SYNC.DEFER_BLOCKING 0x0 ;  /* 0x0000000000007b1d */ /* 0x000fe60000010000 */
[C---:B------:R-:W-:Y:S08]  /*40b0*/  HMMA.16816.F32.BF16 R84, R108.reuse, R76, R84 ;  /* 0x0000004c6c54723c */ /* 0x040ff00000041854 */
[C---:B------:R-:W-:Y:S08]  /*40c0*/  HMMA.16816.F32.BF16 R52, R108.reuse, R60, R52 ;  /* 0x0000003c6c34723c */ /* 0x040ff00000041834 */
[C---:B------:R-:W-:Y:S01]  /*40d0*/  HMMA.16816.F32.BF16 R48, R108.reuse, R56, R48 ;  /* 0x000000386c30723c */ /* 0x040fe20000041830 */
[----:B------:R-:W-:Y:S01]  /*40e0*/  @!PT LDS RZ, [RZ] ;  /* 0x00000000fffff984 */ /* 0x000fe20000000800 */
[----:B------:R-:W-:Y:S01]  /*40f0*/  @!PT LDS RZ, [RZ] ;  /* 0x00000000fffff984 */ /* 0x000fe20000000800 */
[----:B------:R-:W-:Y:S01]  /*4100*/  @!PT LDS RZ, [RZ] ;  /* 0x00000000fffff984 */ /* 0x000fe20000000800 */
[----:B------:R4:W-:Y:S07]  /*4110*/  LDGSTS.E.BYPASS.128 [R20+0x1c000], [R176.64+0x400] ;  /* 0x1c000400b0147fae */ /* 0x0009ee000b901c44 */
[----:B------:R-:W-:Y:S01]  /*4120*/  HMMA.16816.F32.BF16 R112, R108, R44, R112 ;  /* 0x0000002c6c70723c */ /* 0x000fe20000041870 */
[----:B------:R4:W-:Y:S04]  /*4130*/  LDGSTS.E.BYPASS.128 [R20+0x1c800], [R178.64+0x400] ;  /* 0x1c800400b2147fae */ /* 0x0009e8000b901c44 */
[----:B------:R4:W-:Y:S03]  /*4140*/  LDGSTS.E.BYPASS.128 [R20+0x1d000], [R180.64+0x400] ;  /* 0x1d000400b4147fae */ /* 0x0009e6000b901c44 */
[C---:B-1----:R-:W-:Y:S01]  /*4150*/  HMMA.16816.F32.BF16 R84, R100.reuse, R78, R84 ;  /* 0x0000004e6454723c */ /* 0x042fe20000041854 */
[----:B------:R4:W-:Y:S04]  /*4160*/  LDGSTS.E.BYPASS.128 [R20+0x1d800], [R182.64+0x400] ;  /* 0x1d800400b6147fae */ /* 0x0009e8000b901c44 */
[----:B------:R4:W-:Y:S03]  /*4170*/  LDGSTS.E.BYPASS.128 [R20+0x1e000], [R184.64+0x400] ;  /* 0x1e000400b8147fae */ /* 0x0009e6000b901c44 */
[C---:B------:R-:W-:Y:S01]  /*4180*/  HMMA.16816.F32.BF16 R52, R100.reuse, R62, R52 ;  /* 0x0000003e6434723c */ /* 0x040fe20000041834 */
[----:B------:R4:W-:Y:S04]  /*4190*/  LDGSTS.E.BYPASS.128 [R20+0x1e800], [R186.64+0x400] ;  /* 0x1e800400ba147fae */ /* 0x0009e8000b901c44 */
[----:B------:R4:W-:Y:S03]  /*41a0*/  LDGSTS.E.BYPASS.128 [R20+0x1f000], [R188.64+0x400] ;  /* 0x1f000400bc147fae */ /* 0x0009e6000b901c44 */
[C---:B------:R-:W-:Y:S01]  /*41b0*/  HMMA.16816.F32.BF16 R48, R100.reuse, R58, R48 ;  /* 0x0000003a6430723c */ /* 0x040fe20000041830 */
[----:B------:R4:W-:Y:S04]  /*41c0*/  LDGSTS.E.BYPASS.128 [R20+0x1f800], [R190.64+0x400] ;  /* 0x1f800400be147fae */ /* 0x0009e8000b901c44 */
[----:B------:R-:W0:Y:S03]  /*41d0*/  LDGDEPBAR ;  /* 0x00000000000079af */ /* 0x000e260000000000 */
        /* <DEDUP_REMOVED lines=14> */
[----:B------:R4:W-:Y:S03]  /*42c0*/  LDGSTS.E.BYPASS.128 [R20+0xc800], [R210.64+0x400] ;  /* 0x0c800400d2147fae */ /* 0x0009e6000b901c44 */
[C---:B---3--:R-:W-:Y:S01]  /*42d0*/  HMMA.16816.F32.BF16 R76, R40.reuse, R78, R88 ;  /* 0x0000004e284c723c */ /* 0x048fe20000041858 */
        /* <DEDUP_REMOVED lines=9> */
[----:B------:R-:W0:Y:S01]  /*4370*/  LDGDEPBAR ;  /* 0x00000000000079af */ /* 0x000e220000000000 */
[----:B------:R-:W-:-:S04]  /*4380*/  DEPBAR.LE SB0, 0x4 ;  /* 0x000081000000791a */ /* 0x000fc80000000000 */
[----:B------:R-:W-:Y:S06]  /*4390*/  BAR.SYNC.DEFER_BLOCKING 0x0 ;  /* 0x0000000000007b1d */ /* 0x000fec0000010000 */
[----:B------:R-:W-:Y:S04]  /*43a0*/  LDSM.16.M88.4 R100, [R172+0x20000] ;  /* 0x02000000ac64783b */ /* 0x000fe80000000200 */
[----:B------:R-:W1:Y:S04]  /*43b0*/  LDSM.16.M88.4 R88, [R171+0x10000] ;  /* 0x01000000ab58783b */ /* 0x000e680000000200 */
[----:B------:R-:W2:Y:S04]  /*43c0*/  LDSM.16.M88.4 R72, [R170+0x10000] ;  /* 0x01000000aa48783b */ /* 0x000ea80000000200 */
[----:B------:R-:W3:Y:S04]  /*43d0*/  LDSM.16.M88.4 R68, [R169+0x14000] ;  /* 0x01400000a944783b */ /* 0x000ee80000000200 */
[----:B------:R-:W3:Y:S04]  /*43e0*/  LDSM.16.M88.4 R40, [R169+0x16000] ;  /* 0x01600000a928783b */ /* 0x000ee80000000200 */
[----:B------:R-:W3:Y:S04]  /*43f0*/  LDSM.16.M88.4 R92, [R167+0x21000] ;  /* 0x02100000a75c783b */ /* 0x000ee80000000200 */
[----:B------:R-:W4:Y:S04]  /*4400*/  LDSM.16.M88.4 R32, [R168+0x20000] ;  /* 0x02000000a820783b */ /* 0x000f280000000200 */
[----:B------:R-:W4:Y:S04]  /*4410*/  LDSM.16.M88.4 R108, [R167+0x23000] ;  /* 0x02300000a76c783b */ /* 0x000f280000000200 */
[----:B------:R-:W4:Y:S01]  /*4420*/  LDSM.16.M88.4 R120, [R166+0x20000] ;  /* 0x02000000a678783b */ /* 0x000f220000000200 */
[C---:B-1----:R-:W-:Y:S08]  /*4430*/  HMMA.16816.F32.BF16 R64, R100.reuse, R88, R64 ;  /* 0x000000586440723c */ /* 0x042ff00000041840 */
[C---:B--2---:R-:W-:Y:S08]  /*4440*/  HMMA.16816.F32.BF16 R80, R100.reuse, R72, R80 ;  /* 0x000000486450723c */ /* 0x044ff00000041850 */
[C---:B---3--:R-:W-:Y:S08]  /*4450*/  HMMA.16816.F32.BF16 R96, R100.reuse, R68, R96 ;  /* 0x000000446460723c */ /* 0x048ff00000041860 */
[----:B------:R-:W-:Y:S01]  /*4460*/  HMMA.16816.F32.BF16 R36, R100, R40, R36 ;  /* 0x000000286424723c */ /* 0x000fe20000041824 */
[----:B------:R-:W1:Y:S07]  /*4470*/  LDSM.16.M88.4 R100, [R164+0x21000] ;  /* 0x02100000a464783b */ /* 0x000e6e0000000200 */
[C---:B------:R-:W-:Y:S08]  /*4480*/  HMMA.16816.F32.BF16 R84, R92.reuse, R88, R84 ;  /* 0x000000585c54723c */ /* 0x040ff00000041854 */
[C---:B------:R-:W-:Y:S08]  /*4490*/  HMMA.16816.F32.BF16 R52, R92.reuse, R72, R52 ;  /* 0x000000485c34723c */ /* 0x040ff00000041834 */
[C---:B------:R-:W-:Y:S08]  /*44a0*/  HMMA.16816.F32.BF16 R48, R92.reuse, R68, R48 ;  /* 0x000000445c30723c */ /* 0x040ff00000041830 */
[----:B------:R-:W-:Y:S01]  /*44b0*/  HMMA.16816.F32.BF16 R112, R92, R40, R112 ;  /* 0x000000285c70723c */ /* 0x000fe20000041870 */
[----:B------:R-:W2:Y:S07]  /*44c0*/  LDSM.16.M88.4 R92, [R165+0x20000] ;  /* 0x02000000a55c783b */ /* 0x000eae0000000200 */
[C---:B----4-:R-:W-:Y:S08]  /*44d0*/  HMMA.16816.F32.BF16 R152, R32.reuse, R88, R152 ;  /* 0x000000582098723c */ /* 0x050ff00000041898 */
        /* <DEDUP_REMOVED lines=189> */
[----:B------:R-:W1:Y:S04]  /*50b0*/  LDSM.16.M88.4 R88, [R171] ;  /* 0x00000000ab58783b */ /* 0x000e680000000200 */
[----:B------:R-:W2:Y:S04]  /*50c0*/  LDSM.16.M88.4 R72, [R170] ;  /* 0x00000000aa48783b */ /* 0x000ea80000000200 */
[----:B------:R-:W3:Y:S04]  /*50d0*/  LDSM.16.M88.4 R68, [R169+0x4000] ;  /* 0x00400000a944783b */ /* 0x000ee80000000200 */
[----:B------:R-:W3:Y:S04]  /*50e0*/  LDSM.16.M88.4 R36, [R169+0x6000] ;  /* 0x00600000a924783b */ /* 0x000ee80000000200 */
[----:B------:R-:W3:Y:S04]  /*50f0*/  LDSM.16.M88.4 R92, [R167+0x19000] ;  /* 0x01900000a75c783b */ /* 0x000ee80000000200 */
[----:B------:R-:W4:Y:S04]  /*5100*/  LDSM.16.M88.4 R32, [R168+0x18000] ;  /* 0x01800000a820783b */ /* 0x000f280000000200 */
[----:B------:R-:W4:Y:S04]  /*5110*/  LDSM.16.M88.4 R108, [R167+0x1b000] ;  /* 0x01b00000a76c783b */ /* 0x000f280000000200 */
[----:B------:R-:W4:Y:S04]  /*5120*/  LDSM.16.M88.4 R120, [R166+0x18000] ;  /* 0x01800000a678783b */ /* 0x000f280000000200 */
[----:B------:R-:W-:Y:S04]  /*5130*/  LDSM.16.M88.4 R128, [R26] ;  /* 0x000000001a80783b */ /* 0x000fe80000000200 */
[----:B------:R-:W-:Y:S01]  /*5140*/  LDSM.16.M88.4 R124, [R25+0x4000] ;  /* 0x00400000197c783b */ /* 0x000fe20000000200 */
        /* <DEDUP_REMOVED lines=36> */
[----:B------:R-:W1:Y:S07]  /*5390*/  LDSM.16.M88.4 R60, [R162] ;  /* 0x00000000a23c783b */ /* 0x000e6e0000000200 */
[C---:B------:R-:W-:Y:S01]  /*53a0*/  HMMA.16816.F32.BF16 R72, R32.reuse, R74, R56 ;  /* 0x0000004a2048723c */ /* 0x040fe20000041838 */
[----:B------:R-:W2:Y:S07]  /*53b0*/  LDSM.16.M88.4 R56, [R161] ;  /* 0x00000000a138783b */ /* 0x000eae0000000200 */
        /* <DEDUP_REMOVED lines=39> */
[----:B------:R-:W1:Y:S07]  /*5630*/  LDSM.16.M88.4 R92, [R31] ;  /* 0x000000001f5c783b */ /* 0x000e6e0000000200 */
[C---:B---3--:R-:W-:Y:S01]  /*5640*/  HMMA.16816.F32.BF16 R60, R32.reuse, R62, R88 ;  /* 0x0000003e203c723c */ /* 0x048fe20000041858 */
[----:B------:R-:W2:Y:S07]  /*5650*/  LDSM.16.M88.4 R88, [R30+0x4000] ;  /* 0x004000001e58783b */ /* 0x000eae0000000200 */
[C---:B------:R-:W-:Y:S01]  /*5660*/  HMMA.16816.F32.BF16 R56, R32.reuse, R58, R72 ;  /* 0x0000003a2038723c */ /* 0x040fe20000041848 */
[----:B------:R-:W3:Y:S07]  /*5670*/  LDSM.16.M88.4 R72, [R4+0x19000] ;  /* 0x019000000448783b */ /* 0x000eee0000000200 */
[C---:B------:R-:W-:Y:S01]  /*5680*/  HMMA.16816.F32.BF16 R44, R32.reuse, R46, R68 ;  /* 0x0000002e202c723c */ /* 0x040fe20000041844 */
[----:B------:R-:W4:Y:S07]  /*5690*/  LDSM.16.M88.4 R68, [R30+0x6000] ;  /* 0x006000001e44783b */ /* 0x000f2e0000000200 */
[----:B------:R-:W-:Y:S01]  /*56a0*/  HMMA.16816.F32.BF16 R40, R32, R42, R36 ;  /* 0x0000002a2028723c */ /* 0x000fe20000041824 */
[----:B------:R-:W4:Y:S04]  /*56b0*/  LDSM.16.M88.4 R36, [R23] ;  /* 0x000000001724783b */ /* 0x000f280000000200 */
[----:B------:R-:W4:Y:S03]  /*56c0*/  LDSM.16.M88.4 R32, [R28+0x18000] ;  /* 0x018000001c20783b */ /* 0x000f260000000200 */
[C---:B-1----:R-:W-:Y:S08]  /*56d0*/  HMMA.16816.F32.BF16 R80, R100.reuse, R92, R80 ;  /* 0x0000005c6450723c */ /* 0x042ff00000041850 */
[----:B--2---:R-:W-:Y:S08]  /*56e0*/  HMMA.16816.F32.BF16 R96, R100, R88, R96 ;  /* 0x000000586460723c */ /* 0x004ff00000041860 */
[----:B---3--:R-:W-:Y:S08]  /*56f0*/  HMMA.16816.F32.BF16 R52, R72, R92, R52 ;  /* 0x0000005c4834723c */ /* 0x008ff00000041834 */
[C---:B----4-:R-:W-:Y:S08]  /*5700*/  HMMA.16816.F32.BF16 R76, R100.reuse, R68, R76 ;  /* 0x00000044644c723c */ /* 0x050ff0000004184c */
[-C--:B------:R-:W-:Y:S01]  /*5710*/  HMMA.16816.F32.BF16 R64, R100, R36.reuse, R64 ;  /* 0x000000246440723c */ /* 0x080fe20000041840 */
[----:B------:R-:W1:Y:S07]  /*5720*/  LDSM.16.M88.4 R100, [R29+0x19000] ;  /* 0x019000001d64783b */ /* 0x000e6e0000000200 */
        /* <DEDUP_REMOVED lines=17> */
[----:B------:R-:W-:Y:S08]  /*5840*/  HMMA.16816.F32.BF16 R76, R120, R70, R76 ;  /* 0x00000046784c723c */ /* 0x000ff0000004184c */
[C---:B-1----:R-:W-:Y:S08]  /*5850*/  HMMA.16816.F32.BF16 R84, R100.reuse, R38, R84 ;  /* 0x000000266454723c */ /* 0x042ff00000041854 */
[C---:B------:R-:W-:Y:S08]  /*5860*/  HMMA.16816.F32.BF16 R52, R100.reuse, R94, R52 ;  /* 0x0000005e6434723c */ /* 0x040ff00000041834 */
[C---:B------:R-:W-:Y:S08]  /*5870*/  HMMA.16816.F32.BF16 R48, R100.reuse, R90, R48 ;  /* 0x0000005a6430723c */ /* 0x040ff00000041830 */
[----:B------:R-:W-:Y:S08]  /*5880*/  HMMA.16816.F32.BF16 R112, R100, R70, R112 ;  /* 0x000000466470723c */ /* 0x000ff00000041870 */
        /* <DEDUP_REMOVED lines=10> */
[----:B------:R-:W-:Y:S07]  /*5930*/  LDSM.16.M88.4 R44, [R156+0x18000] ;  /* 0x018000009c2c783b */ /* 0x000fee0000000200 */
[----:B------:R-:W-:Y:S01]  /*5940*/  HMMA.16816.F32.BF16 R68, R32, R70, R40 ;  /* 0x000000462044723c */ /* 0x000fe20000041828 */
[----:B------:R-:W3:Y:S04]  /*5950*/  LDSM.16.M88.4 R32, [R27] ;  /* 0x000000001b20783b */ /* 0x000ee80000000200 */
[----:B------:R-:W4:Y:S03]  /*5960*/  LDSM.16.M88.4 R40, [R6+0x1b000] ;  /* 0x01b000000628783b */ /* 0x000f260000000200 */
[-C--:B-1----:R-:W-:Y:S08]  /*5970*/  HMMA.16816.F32.BF16 R80, R60, R128.reuse, R80 ;  /* 0x000000803c50723c */ /* 0x082ff00000041850 */
[C---:B--2---:R-:W-:Y:S08]  /*5980*/  HMMA.16816.F32.BF16 R52, R56.reuse, R128, R52 ;  /* 0x000000803834723c */ /* 0x044ff00000041834 */
[C---:B------:R-:W-:Y:S08]  /*5990*/  HMMA.16816.F32.BF16 R48, R56.reuse, R124, R48 ;  /* 0x0000007c3830723c */ /* 0x040ff00000041830 */
        /* <DEDUP_REMOVED lines=12> */
[----:B------:R-:W3:Y:S04]  /*5a60*/  LDSM.16.M88.4 R40, [R175+0x18000] ;  /* 0x01800000af28783b */ /* 0x000ee80000000200 */
[----:B------:R-:W-:Y:S03]  /*5a70*/  BAR.SYNC.DEFER_BLOCKING 0x0 ;  /* 0x0000000000007b1d */ /* 0x000fe60000010000 */
[C---:B------:R-:W-:Y:S08]  /*5a80*/  HMMA.16816.F32.BF16 R64, R60.reuse, R32, R64 ;  /* 0x000000203c40723c */ /* 0x040ff00000041840 */
[C---:B------:R-:W-:Y:S08]  /*5a90*/  HMMA.16816.F32.BF16 R96, R60.reuse, R124, R96 ;  /* 0x0000007c3c60723c */ /* 0x040ff00000041860 */
[----:B------:R-:W-:Y:S01]  /*5aa0*/  HMMA.16816.F32.BF16 R76, R60, R108, R76 ;  /* 0x0000006c3c4c723c */ /* 0x000fe2000004184c */
[----:B------:R-:W-:Y:S01]  /*5ab0*/  @!PT LDS RZ, [RZ] ;  /* 0x00000000fffff984 */ /* 0x000fe20000000800 */
[----:B------:R-:W-:Y:S01]  /*5ac0*/  @!PT LDS RZ, [RZ] ;  /* 0x00000000fffff984 */ /* 0x000fe20000000800 */
[----:B------:R-:W-:Y:S01]  /*5ad0*/  @!PT LDS RZ, [RZ] ;  /* 0x00000000fffff984 */ /* 0x000fe20000000800 */
[----:B------:R4:W-:Y:S07]  /*5ae0*/  LDGSTS.E.BYPASS.128 [R20+0x18000], [R176.64+0x600], !PT ;  /* 0x18000600b0147fae */ /* 0x0009ee000f901c44 */
[-C--:B-1----:R-:W-:Y:S01]  /*5af0*/  HMMA.16816.F32.BF16 R64, R56, R34.reuse, R64 ;  /* 0x000000223840723c */ /* 0x082fe20000041840 */
[----:B------:R4:W-:Y:S04]  /*5b00*/  LDGSTS.E.BYPASS.128 [R20+0x18800], [R178.64+0x600], !PT ;  /* 0x18800600b2147fae */ /* 0x0009e8000f901c44 */
[----:B------:R4:W-:Y:S03]  /*5b10*/  LDGSTS.E.BYPASS.128 [R20+0x19000], [R180.64+0x600], !PT ;  /* 0x19000600b4147fae */ /* 0x0009e6000f901c44 */
[-C--:B--2---:R-:W-:Y:S01]  /*5b20*/  HMMA.16816.F32.BF16 R84, R44, R34.reuse, R84 ;  /* 0x000000222c54723c */ /* 0x084fe20000041854 */
[----:B------:R4:W-:Y:S04]  /*5b30*/  LDGSTS.E.BYPASS.128 [R20+0x19800], [R182.64+0x600], !PT ;  /* 0x19800600b6147fae */ /* 0x0009e8000f901c44 */
[----:B------:R4:W-:Y:S03]  /*5b40*/  LDGSTS.E.BYPASS.128 [R20+0x1a000], [R184.64+0x600], !PT ;  /* 0x1a000600b8147fae */ /* 0x0009e6000f901c44 */
[----:B---3--:R-:W-:Y:S01]  /*5b50*/  HMMA.16816.F32.BF16 R152, R40, R34, R152 ;  /* 0x000000222898723c */ /* 0x008fe20000041898 */
[----:B------:R4:W-:Y:S04]  /*5b60*/  LDGSTS.E.BYPASS.128 [R20+0x1a800], [R186.64+0x600], !PT ;  /* 0x1a800600ba147fae */ /* 0x0009e8000f901c44 */
[----:B------:R4:W-:Y:S03]  /*5b70*/  LDGSTS.E.BYPASS.128 [R20+0x1b000], [R188.64+0x600], !PT ;  /* 0x1b000600bc147fae */ /* 0x0009e6000f901c44 */
[C---:B------:R-:W-:Y:S01]  /*5b80*/  HMMA.16816.F32.BF16 R80, R56.reuse, R130, R80 ;  /* 0x000000823850723c */ /* 0x040fe20000041850 */
[----:B------:R4:W-:Y:S04]  /*5b90*/  LDGSTS.E.BYPASS.128 [R20+0x1b800], [R190.64+0x600], !PT ;  /* 0x1b800600be147fae */ /* 0x0009e8000f901c44 */
[----:B------:R-:W0:Y:S03]  /*5ba0*/  LDGDEPBAR ;  /* 0x00000000000079af */ /* 0x000e260000000000 */
[C---:B------:R-:W-:Y:S01]  /*5bb0*/  HMMA.16816.F32.BF16 R96, R56.reuse, R126, R96 ;  /* 0x0000007e3860723c */ /* 0x040fe20000041860 */
[----:B------:R4:W-:Y:S04]  /*5bc0*/  LDGSTS.E.BYPASS.128 [R20], [R192.64+0x600], !PT ;  /* 0x00000600c0147fae */ /* 0x0009e8000f901c44 */
[----:B------:R4:W-:Y:S03]  /*5bd0*/  LDGSTS.E.BYPASS.128 [R20+0x800], [R194.64+0x600], !PT ;  /* 0x00800600c2147fae */ /* 0x0009e6000f901c44 */
[----:B------:R-:W-:Y:S01]  /*5be0*/  HMMA.16816.F32.BF16 R76, R56, R110, R76 ;  /* 0x0000006e384c723c */ /* 0x000fe2000004184c */
[----:B------:R4:W-:Y:S04]  /*5bf0*/  LDGSTS.E.BYPASS.128 [R20+0x1000], [R196.64+0x600], !PT ;  /* 0x01000600c4147fae */ /* 0x0009e8000f901c44 */
[----:B------:R4:W-:Y:S03]  /*5c00*/  LDGSTS.E.BYPASS.128 [R20+0x1800], [R198.64+0x600], !PT ;  /* 0x01800600c6147fae */ /* 0x0009e6000f901c44 */
[C---:B------:R-:W-:Y:S01]  /*5c10*/  HMMA.16816.F32.BF16 R52, R44.reuse, R130, R52 ;  /* 0x000000822c34723c */ /* 0x040fe20000041834 */
[----:B------:R4:W-:Y:S04]  /*5c20*/  LDGSTS.E.BYPASS.128 [R20+0x2000], [R200.64+0x600], !PT ;  /* 0x02000600c8147fae */ /* 0x0009e8000f901c44 */
[----:B------:R4:W-:Y:S03]  /*5c30*/  LDGSTS.E.BYPASS.128 [R20+0x2800], [R202.64+0x600], !PT ;  /* 0x02800600ca147fae */ /* 0x0009e6000f901c44 */
[C---:B------:R-:W-:Y:S01]  /*5c40*/  HMMA.16816.F32.BF16 R48, R44.reuse, R126, R48 ;  /* 0x0000007e2c30723c */ /* 0x040fe20000041830 */
[----:B------:R4:W-:Y:S04]  /*5c50*/  LDGSTS.E.BYPASS.128 [R20+0x3000], [R204.64+0x600], !PT ;  /* 0x03000600cc147fae */ /* 0x0009e8000f901c44 */
        /* <DEDUP_REMOVED lines=14> */
[----:B------:R-:W0:Y:S07]  /*5d40*/  LDGDEPBAR ;  /* 0x00000000000079af */ /* 0x000e2e0000000000 */
[C---:B------:R-:W-:Y:S08]  /*5d50*/  HMMA.16816.F32.BF16 R108, R72.reuse, R110, R68 ;  /* 0x0000006e486c723c */ /* 0x040ff00000041844 */
[C---:B------:R-:W-:Y:S08]  /*5d60*/  HMMA.16816.F32.BF16 R128, R72.reuse, R130, R92 ;  /* 0x000000824880723c */ /* 0x040ff0000004185c */
[----:B------:R-:W-:Y:S01]  /*5d70*/  HMMA.16816.F32.BF16 R124, R72, R126, R88 ;  /* 0x0000007e487c723c */ /* 0x000fe20000041858 */
        /* <DEDUP_REMOVED lines=10> */
[----:B------:R-:W-:Y:S04]  /*5e20*/  LDSM.16.M88.4 R92, [R164+0x1f000] ;  /* 0x01f00000a45c783b */ /* 0x000fe80000000200 */
[----:B------:R-:W-:Y:S04]  /*5e30*/  LDSM.16.M88.4 R88, [R161+0x8000] ;  /* 0x00800000a158783b */ /* 0x000fe80000000200 */
[----:B------:R-:W-:Y:S01]  /*5e40*/  LDSM.16.M88.4 R72, [R160+0xc000] ;  /* 0x00c00000a048783b */ /* 0x000fe20000000200 */
[C---:B-1----:R-:W-:Y:S03]  /*5e50*/  HMMA.16816.F32.BF16 R64, R56.reuse, R36, R64 ;  /* 0x000000243840723c */ /* 0x042fe60000041840 */
[----:B------:R-:W-:Y:S04]  /*5e60*/  LDSM.16.M88.4 R136, [R23+0x8000] ;  /* 0x008000001788783b */ /* 0x000fe80000000200 */
[----:B------:R-:W-:Y:S01]  /*5e70*/  LDSM.16.M88.4 R132, [R31+0x8000] ;  /* 0x008000001f84783b */ /* 0x000fe20000000200 */
[C---:B--2---:R-:W-:Y:S03]  /*5e80*/  HMMA.16816.F32.BF16 R80, R56.reuse, R120, R80 ;  /* 0x000000783850723c */ /* 0x044fe60000041850 */
[----:B------:R-:W-:Y:S05]  /*5e90*/  LDSM.16.M88.4 R140, [R175+0x1c000] ;  /* 0x01c00000af8c783b */ /* 0x000fea0000000200 */
        /* <DEDUP_REMOVED lines=14> */
[----:B------:R-:W-:Y:S08]  /*5f80*/  HMMA.16816.F32.BF16 R108, R68, R60, R108 ;  /* 0x0000003c446c723c */ /* 0x000ff0000004186c */
[-C--:B-1----:R-:W-:Y:S08]  /*5f90*/  HMMA.16816.F32.BF16 R64, R56, R38.reuse, R64 ;  /* 0x000000263840723c */ /* 0x082ff00000041840 */
[----:B--2---:R-:W-:Y:S08]  /*5fa0*/  HMMA.16816.F32.BF16 R84, R44, R38, R84 ;  /* 0x000000262c54723c */ /* 0x004ff00000041854 */
[----:B------:R-:W-:Y:S08]  /*5fb0*/  HMMA.16816.F32.BF16 R128, R68, R120, R128 ;  /* 0x000000784480723c */ /* 0x000ff00000041880 */
[----:B---3--:R-:W-:Y:S08]  /*5fc0*/  HMMA.16816.F32.BF16 R152, R40, R38, R152 ;  /* 0x000000262898723c */ /* 0x008ff00000041898 */
[----:B------:R-:W-:Y:S01]  /*5fd0*/  HMMA.16816.F32.BF16 R124, R68, R100, R124 ;  /* 0x00000064447c723c */ /* 0x000fe2000004187c */
[----:B------:R-:W-:Y:S07]  /*5fe0*/  LDSM.16.M88.4 R68, [R160+0xe000] ;  /* 0x00e00000a044783b */ /* 0x000fee0000000200 */
[C---:B------:R-:W-:Y:S08]  /*5ff0*/  HMMA.16816.F32.BF16 R52, R44.reuse, R122, R52 ;  /* 0x0000007a2c34723c */ /* 0x040ff00000041834 */
[C---:B------:R-:W-:Y:S08]  /*6000*/  HMMA.16816.F32.BF16 R48, R44.reuse, R102, R48 ;  /* 0x000000662c30723c */ /* 0x040ff00000041830 */
[----:B------:R-:W-:Y:S01]  /*6010*/  HMMA.16816.F32.BF16 R112, R44, R62, R112 ;  /* 0x0000003e2c70723c */ /* 0x000fe20000041870 */
[----:B------:R-:W-:Y:S07]  /*6020*/  LDSM.16.M88.4 R44, [R158+0x1d000] ;  /* 0x01d000009e2c783b */ /* 0x000fee0000000200 */
[C---:B------:R-:W-:Y:S08]  /*6030*/  HMMA.16816.F32.BF16 R148, R40.reuse, R122, R148 ;  /* 0x0000007a2894723c */ /* 0x040ff00000041894 */
[C---:B------:R-:W-:Y:S08]  /*6040*/  HMMA.16816.F32.BF16 R104, R40.reuse, R102, R104 ;  /* 0x000000662868723c */ /* 0x040ff00000041868 */
[----:B------:R-:W-:Y:S01]  /*6050*/  HMMA.16816.F32.BF16 R116, R40, R62, R116 ;  /* 0x0000003e2874723c */ /* 0x000fe20000041874 */
[----:B------:R-:W-:Y:S07]  /*6060*/  LDSM.16.M88.4 R40, [R159+0x1c000] ;  /* 0x01c000009f28783b */ /* 0x000fee0000000200 */
[----:B------:R-:W-:Y:S01]  /*6070*/  HMMA.16816.F32.BF16 R36, R92, R38, R32 ;  /* 0x000000265c24723c */ /* 0x000fe20000041820 */
[----:B------:R-:W1:Y:S07]  /*6080*/  LDSM.16.M88.4 R32, [R162+0x8000] ;  /* 0x00800000a220783b */ /* 0x000e6e0000000200 */
[C---:B------:R-:W-:Y:S08]  /*6090*/  HMMA.16816.F32.BF16 R80, R56.reuse, R122, R80 ;  /* 0x0000007a3850723c */ /* 0x040ff00000041850 */
[C---:B------:R-:W-:Y:S08]  /*60a0*/  HMMA.16816.F32.BF16 R96, R56.reuse, R102, R96 ;  /* 0x000000663860723c */ /* 0x040ff00000041860 */
[-C--:B------:R-:W-:Y:S01]  /*60b0*/  HMMA.16816.F32.BF16 R76, R56, R62.reuse, R76 ;  /* 0x0000003e384c723c */ /* 0x080fe2000004184c */
[----:B------:R-:W2:Y:S07]  /*60c0*/  LDSM.16.M88.4 R56, [R163+0x1c000] ;  /* 0x01c00000a338783b */ /* 0x000eae0000000200 */
[C---:B------:R-:W-:Y:S01]  /*60d0*/  HMMA.16816.F32.BF16 R60, R92.reuse, R62, R108 ;  /* 0x0000003e5c3c723c */ /* 0x040fe2000004186c */
[----:B------:R-:W3:Y:S07]  /*60e0*/  LDSM.16.M88.4 R108, [R158+0x1f000] ;  /* 0x01f000009e6c783b */ /* 0x000eee0000000200 */
[C---:B------:R-:W-:Y:S01]  /*60f0*/  HMMA.16816.F32.BF16 R120, R92.reuse, R122, R128 ;  /* 0x0000007a5c78723c */ /* 0x040fe20000041880 */
[----:B------:R-:W-:Y:S07]  /*6100*/  LDSM.16.M88.4 R128, [R174+0x1f000] ;  /* 0x01f00000ae80783b */ /* 0x000fee0000000200 */
[----:B------:R-:W-:Y:S01]  /*6110*/  HMMA.16816.F32.BF16 R100, R92, R102, R124 ;  /* 0x000000665c64723c */ /* 0x000fe2000004187c */
[----:B------:R-:W4:Y:S04]  /*6120*/  LDSM.16.M88.4 R92, [R17+0x1c000] ;  /* 0x01c00000115c783b */ /* 0x000f280000000200 */
[----:B------:R-:W-:Y:S03]  /*6130*/  LDSM.16.M88.4 R124, [R25+0xe000] ;  /* 0x00e00000197c783b */ /* 0x000fe60000000200 */
[C---:B-1----:R-:W-:Y:S08]  /*6140*/  HMMA.16816.F32.BF16 R84, R44.reuse, R32, R84 ;  /* 0x000000202c54723c */ /* 0x042ff00000041854 */
        /* <DEDUP_REMOVED lines=8> */
[----:B------:R-:W1:Y:S07]  /*61d0*/  LDSM.16.M88.4 R40, [R24+0x1c000] ;  /* 0x01c000001828783b */ /* 0x000e6e0000000200 */
[C---:B--2---:R-:W-:Y:S08]  /*61e0*/  HMMA.16816.F32.BF16 R64, R56.reuse, R32, R64 ;  /* 0x000000203840723c */ /* 0x044ff00000041840 */
[C---:B------:R-:W-:Y:S08]  /*61f0*/  HMMA.16816.F32.BF16 R80, R56.reuse, R88, R80 ;  /* 0x000000583850723c */ /* 0x040ff00000041850 */
[C---:B------:R-:W-:Y:S08]  /*6200*/  HMMA.16816.F32.BF16 R96, R56.reuse, R72, R96 ;  /* 0x000000483860723c */ /* 0x040ff00000041860 */
[----:B------:R-:W-:Y:S01]  /*6210*/  HMMA.16816.F32.BF16 R76, R56, R68, R76 ;  /* 0x00000044384c723c */ /* 0x000fe2000004184c */
[----:B------:R-:W2:Y:S07]  /*6220*/  LDSM.16.M88.4 R56, [R21+0x1f000] ;  /* 0x01f000001538783b */ /* 0x000eae0000000200 */
[C---:B---3--:R-:W-:Y:S08]  /*6230*/  HMMA.16816.F32.BF16 R36, R108.reuse, R32, R36 ;  /* 0x000000206c24723c */ /* 0x048ff00000041824 */
[----:B------:R-:W-:Y:S08]  /*6240*/  HMMA.16816.F32.BF16 R60, R108, R68, R60 ;  /* 0x000000446c3c723c */ /* 0x000ff0000004183c */
[-C--:B----4-:R-:W-:Y:S08]  /*6250*/  HMMA.16816.F32.BF16 R64, R92, R34.reuse, R64 ;  /* 0x000000225c40723c */ /* 0x090ff00000041840 */
[-C--:B-1----:R-:W-:Y:S08]  /*6260*/  HMMA.16816.F32.BF16 R84, R44, R34.reuse, R84 ;  /* 0x000000222c54723c */ /* 0x082ff00000041854 */
[----:B------:R-:W-:Y:S08]  /*6270*/  HMMA.16816.F32.BF16 R152, R40, R34, R152 ;  /* 0x000000222898723c */ /* 0x000ff00000041898 */
[C---:B------:R-:W-:Y:S08]  /*6280*/  HMMA.16816.F32.BF16 R120, R108.reuse, R88, R120 ;  /* 0x000000586c78723c */ /* 0x040ff00000041878 */
        /* <DEDUP_REMOVED lines=9> */
[----:B------:R-:W1:Y:S07]  /*6320*/  LDSM.16.M88.4 R40, [R4+0x1d000] ;  /* 0x01d000000428783b */ /* 0x000e6e0000000200 */
[----:B--2---:R-:W-:Y:S01]  /*6330*/  HMMA.16816.F32.BF16 R32, R56, R34, R36 ;  /* 0x000000223820723c */ /* 0x004fe20000041824 */
[----:B------:R-:W2:Y:S07]  /*6340*/  LDSM.16.M88.4 R36, [R28+0x1c000] ;  /* 0x01c000001c24783b */ /* 0x000eae0000000200 */
[C---:B------:R-:W-:Y:S08]  /*6350*/  HMMA.16816.F32.BF16 R52, R44.reuse, R90, R52 ;  /* 0x0000005a2c34723c */ /* 0x040ff00000041834 */
[C---:B------:R-:W-:Y:S08]  /*6360*/  HMMA.16816.F32.BF16 R48, R44.reuse, R74, R48 ;  /* 0x0000004a2c30723c */ /* 0x040ff00000041830 */
[-C--:B------:R-:W-:Y:S01]  /*6370*/  HMMA.16816.F32.BF16 R112, R44, R70.reuse, R112 ;  /* 0x000000462c70723c */ /* 0x080fe20000041870 */
[----:B------:R-:W3:Y:S07]  /*6380*/  LDSM.16.M88.4 R44, [R15+0x1c000] ;  /* 0x01c000000f2c783b */ /* 0x000eee0000000200 */
[C---:B------:R-:W-:Y:S01]  /*6390*/  HMMA.16816.F32.BF16 R68, R56.reuse, R70, R60 ;  /* 0x000000463844723c */ /* 0x040fe2000004183c */
[----:B------:R-:W4:Y:S07]  /*63a0*/  LDSM.16.M88.4 R60, [R4+0x1f000] ;  /* 0x01f00000043c783b */ /* 0x000f2e0000000200 */
[C---:B------:R-:W-:Y:S08]  /*63b0*/  HMMA.16816.F32.BF16 R88, R56.reuse, R90, R120 ;  /* 0x0000005a3858723c */ /* 0x040ff00000041878 */
[----:B------:R-:W-:Y:S01]  /*63c0*/  HMMA.16816.F32.BF16 R72, R56, R74, R100 ;  /* 0x0000004a3848723c */ /* 0x000fe20000041864 */
[----:B------:R-:W3:Y:S04]  /*63d0*/  LDSM.16.M88.4 R56, [R22+0x1c000] ;  /* 0x01c000001638783b */ /* 0x000ee80000000200 */
[----:B------:R-:W-:Y:S03]  /*63e0*/  LDSM.16.M88.4 R100, [R25+0xc000] ;  /* 0x00c000001964783b */ /* 0x000fe60000000200 */
        /* <DEDUP_REMOVED lines=11> */
[C---:B------:R-:W-:Y:S08]  /*64a0*/  HMMA.16816.F32.BF16 R80, R44.reuse, R132, R80 ;  /* 0x000000842c50723c */ /* 0x040ff00000041850 */
[C---:B------:R-:W-:Y:S08]  /*64b0*/  HMMA.16816.F32.BF16 R96, R44.reuse, R108, R96 ;  /* 0x0000006c2c60723c */ /* 0x040ff00000041860 */
[----:B------:R-:W-:Y:S01]  /*64c0*/  HMMA.16816.F32.BF16 R76, R44, R92, R76 ;  /* 0x0000005c2c4c723c */ /* 0x000fe2000004184c */
[----:B------:R-:W3:Y:S07]  /*64d0*/  LDSM.16.M88.4 R44, [R29+0x1f000] ;  /* 0x01f000001d2c783b */ /* 0x000eee0000000200 */
[----:B----4-:R-:W-:Y:S08]  /*64e0*/  HMMA.16816.F32.BF16 R32, R60, R136, R32 ;  /* 0x000000883c20723c */ /* 0x010ff00000041820 */
[-C--:B------:R-:W-:Y:S08]  /*64f0*/  HMMA.16816.F32.BF16 R64, R56, R138.reuse, R64 ;  /* 0x0000008a3840723c */ /* 0x080ff00000041840 */
[-C--:B-1----:R-:W-:Y:S08]  /*6500*/  HMMA.16816.F32.BF16 R84, R40, R138.reuse, R84 ;  /* 0x0000008a2854723c */ /* 0x082ff00000041854 */
[----:B--2---:R-:W-:Y:S08]  /*6510*/  HMMA.16816.F32.BF16 R152, R36, R138, R152 ;  /* 0x0000008a2498723c */ /* 0x004ff00000041898 */
        /* <DEDUP_REMOVED lines=12> */
[----:B---3--:R-:W-:Y:S01]  /*65e0*/  HMMA.16816.F32.BF16 R136, R44, R138, R32 ;  /* 0x0000008a2c88723c */ /* 0x008fe20000041820 */
[----:B------:R-:W2:Y:S07]  /*65f0*/  LDSM.16.M88.4 R32, [R156+0x1c000] ;  /* 0x01c000009c20783b */ /* 0x000eae0000000200 */
[C---:B------:R-:W-:Y:S08]  /*6600*/  HMMA.16816.F32.BF16 R52, R40.reuse, R134, R52 ;  /* 0x000000862834723c */ /* 0x040ff00000041834 */
[C---:B------:R-:W-:Y:S08]  /*6610*/  HMMA.16816.F32.BF16 R48, R40.reuse, R110, R48 ;  /* 0x0000006e2830723c */ /* 0x040ff00000041830 */
[----:B------:R-:W-:Y:S01]  /*6620*/  HMMA.16816.F32.BF16 R112, R40, R94, R112 ;  /* 0x0000005e2870723c */ /* 0x000fe20000041870 */
[----:B------:R-:W3:Y:S07]  /*6630*/  LDSM.16.M88.4 R40, [R157+0x1c000] ;  /* 0x01c000009d28783b */ /* 0x000eee0000000200 */
[----:B------:R-:W-:Y:S01]  /*6640*/  HMMA.16816.F32.BF16 R108, R44, R110, R72 ;  /* 0x0000006e2c6c723c */ /* 0x000fe20000041848 */
[----:B------:R-:W-:Y:S07]  /*6650*/  LDSM.16.M88.4 R72, [R174+0x1d000] ;  /* 0x01d00000ae48783b */ /* 0x000fee0000000200 */
        /* <DEDUP_REMOVED lines=9> */
[----:B------:R-:W2:Y:S04]  /*66f0*/  LDSM.16.M88.4 R32, [R173+0x1c000] ;  /* 0x01c00000ad20783b */ /* 0x000ea80000000200 */
[----:B------:R-:W-:Y:S03]  /*6700*/  BAR.SYNC.DEFER_BLOCKING 0x0 ;  /* 0x0000000000007b1d */ /* 0x000fe60000010000 */
[C---:B------:R-:W-:Y:S08]  /*6710*/  HMMA.16816.F32.BF16 R132, R44.reuse, R134, R88 ;  /* 0x000000862c84723c */ /* 0x040ff00000041858 */
[----:B------:R-:W-:Y:S08]  /*6720*/  HMMA.16816.F32.BF16 R92, R44, R94, R68 ;  /* 0x0000005e2c5c723c */ /* 0x000ff00000041844 */
[C---:B---3--:R-:W-:Y:S01]  /*6730*/  HMMA.16816.F32.BF16 R64, R40.reuse, R56, R64 ;  /* 0x000000382840723c */ /* 0x048fe20000041840 */
[----:B------:R-:W-:Y:S01]  /*6740*/  @!PT LDS RZ, [RZ] ;  /* 0x00000000fffff984 */ /* 0x000fe20000000800 */
[----:B------:R-:W-:Y:S01]  /*6750*/  @!PT LDS RZ, [RZ] ;  /* 0x00000000fffff984 */ /* 0x000fe20000000800 */
[----:B------:R-:W-:Y:S01]  /*6760*/  @!PT LDS RZ, [RZ] ;  /* 0x00000000fffff984 */ /* 0x000fe20000000800 */
[----:B------:R3:W-:Y:S07]  /*6770*/  LDGSTS.E.BYPASS.128 [R20+0x1c000], [R176.64+0x700], !PT ;  /* 0x1c000700b0147fae */ /* 0x0007ee000f901c44 */
        /* <DEDUP_REMOVED lines=9> */
[C---:B-1----:R-:W-:Y:S01]  /*6810*/  HMMA.16816.F32.BF16 R136, R36.reuse, R56, R136 ;  /* 0x000000382488723c */ /* 0x042fe20000041888 */
[----:B------:R3:W-:Y:S04]  /*6820*/  LDGSTS.E.BYPASS.128 [R20+0x1f800], [R190.64+0x700], !PT ;  /* 0x1f800700be147fae */ /* 0x0007e8000f901c44 */
[----:B------:R-:W0:Y:S03]  /*6830*/  LDGDEPBAR ;  /* 0x00000000000079af */ /* 0x000e260000000000 */
        /* <DEDUP_REMOVED lines=9> */
[C---:B--2---:R-:W-:Y:S01]  /*68d0*/  HMMA.16816.F32.BF16 R64, R32.reuse, R58, R64 ;  /* 0x0000003a2040723c */ /* 0x044fe20000041840 */
        /* <DEDUP_REMOVED lines=15> */
[----:B------:R-:W0:Y:S07]  /*69d0*/  LDGDEPBAR ;  /* 0x00000000000079af */ /* 0x000e2e0000000000 */
[C---:B------:R-:W-:Y:S08]  /*69e0*/  HMMA.16816.F32.BF16 R48, R72.reuse, R102, R48 ;  /* 0x000000664830723c */ /* 0x040ff00000041830 */
[----:B------:R-:W-:Y:S08]  /*69f0*/  HMMA.16816.F32.BF16 R112, R72, R126, R112 ;  /* 0x0000007e4870723c */ /* 0x000ff00000041870 */
[----:B------:R-:W-:Y:S01]  /*6a00*/  HMMA.16816.F32.BF16 R152, R140, R58, R152 ;  /* 0x0000003a8c98723c */ /* 0x000fe20000041898 */
[----:B------:R-:W-:-:S04]  /*6a10*/  DEPBAR.LE SB0, 0x4 ;  /* 0x000081000000791a */ /* 0x000fc80000000000 */
[----:B------:R-:W-:Y:S03]  /*6a20*/  BAR.SYNC.DEFER_BLOCKING 0x0 ;  /* 0x0000000000007b1d */ /* 0x000fe60000010000 */
[C---:B------:R-:W-:Y:S08]  /*6a30*/  HMMA.16816.F32.BF16 R148, R140.reuse, R62, R148 ;  /* 0x0000003e8c94723c */ /* 0x040ff00000041894 */
[----:B------:R-:W-:Y:S08]  /*6a40*/  HMMA.16816.F32.BF16 R104, R140, R102, R104 ;  /* 0x000000668c68723c */ /* 0x000ff00000041868 */
[C---:B------:R-:W-:Y:S01]  /*6a50*/  HMMA.16816.F32.BF16 R56, R128.reuse, R58, R136 ;  /* 0x0000003a8038723c */ /* 0x040fe20000041888 */
[----:B------:R-:W-:Y:S07]  /*6a60*/  LDSM.16.M88.4 R120, [R172+0x20000] ;  /* 0x02000000ac78783b */ /* 0x000fee0000000200 */
[C---:B------:R-:W-:Y:S01]  /*6a70*/  HMMA.16816.F32.BF16 R60, R128.reuse, R62, R132 ;  /* 0x0000003e803c723c */ /* 0x040fe20000041884 */
[----:B------:R-:W1:Y:S04]  /*6a80*/  LDSM.16.M88.4 R44, [R171+0x10000] ;  /* 0x01000000ab2c783b */ /* 0x000e680000000200 */
[----:B------:R-:W2:Y:S03]  /*6a90*/  LDSM.16.M88.4 R40, [R170+0x10000] ;  /* 0x01000000aa28783b */ /* 0x000ea60000000200 */
[----:B------:R-:W-:Y:S01]  /*6aa0*/  HMMA.16816.F32.BF16 R100, R128, R102, R108 ;  /* 0x000000668064723c */ /* 0x000fe2000004186c */
[----:B------:R-:W4:Y:S04]  /*6ab0*/  LDSM.16.M88.4 R36, [R169+0x14000] ;  /* 0x01400000a924783b */ /* 0x000f280000000200 */
[----:B------:R-:W3:Y:S03]  /*6ac0*/  LDSM.16.M88.4 R32, [R169+0x16000] ;  /* 0x01600000a920783b */ /* 0x000ee60000000200 */
[-C--:B------:R-:W-:Y:S01]  /*6ad0*/  HMMA.16816.F32.BF16 R116, R140, R126.reuse, R116 ;  /* 0x0000007e8c74723c */ /* 0x080fe20000041874 */
[----:B------:R-:W3:Y:S04]  /*6ae0*/  LDSM.16.M88.4 R88, [R168+0x20000] ;  /* 0x02000000a858783b */ /* 0x000ee80000000200 */
[----:B------:R-:W3:Y:S03]  /*6af0*/  LDSM.16.M88.4 R68, [R167+0x21000] ;  /* 0x02100000a744783b */ /* 0x000ee60000000200 */
[----:B------:R-:W-:Y:S01]  /*6b00*/  HMMA.16816.F32.BF16 R92, R128, R126, R92 ;  /* 0x0000007e805c723c */ /* 0x000fe2000004185c */
[----:B------:R-:W3:Y:S04]  /*6b10*/  LDSM.16.M88.4 R72, [R167+0x23000] ;  /* 0x02300000a748783b */ /* 0x000ee80000000200 */
[----:B------:R-:W3:Y:S04]  /*6b20*/  LDSM.16.M88.4 R108, [R166+0x20000] ;  /* 0x02000000a66c783b */ /* 0x000ee80000000200 */
[----:B------:R-:W3:Y:S04]  /*6b30*/  LDSM.16.M88.4 R144, [R165+0x20000] ;  /* 0x02000000a590783b */ /* 0x000ee80000000200 */
[----:B------:R-:W3:Y:S04]  /*6b40*/  LDSM.16.M88.4 R140, [R164+0x21000] ;  /* 0x02100000a48c783b */ /* 0x000ee80000000200 */
[----:B------:R-:W3:Y:S01]  /*6b50*/  LDSM.16.M88.4 R136, [R164+0x23000] ;  /* 0x02300000a488783b */ /* 0x000ee20000000200 */
[C---:B-1----:R-:W-:Y:S03]  /*6b60*/  HMMA.16816.F32.BF16 R64, R120.reuse, R44, R64 ;  /* 0x0000002c7840723c */ /* 0x042fe60000041840 */
[----:B------:R-:W-:Y:S04]  /*6b70*/  LDSM.16.M88.4 R132, [R163+0x20000] ;  /* 0x02000000a384783b */ /* 0x000fe80000000200 */
[----:B------:R-:W-:Y:S01]  /*6b80*/  LDSM.16.M88.4 R128, [R159+0x20000] ;  /* 0x020000009f80783b */ /* 0x000fe20000000200 */
[C---:B--2---:R-:W-:Y:S03]  /*6b90*/  HMMA.16816.F32.BF16 R80, R120.reuse, R40, R80 ;  /* 0x000000287850723c */ /* 0x044fe60000041850 */
[----:B------:R-:W-:Y:S05]  /*6ba0*/  LDSM.16.M88.4 R124, [R158+0x21000] ;  /* 0x021000009e7c783b */ /* 0x000fea0000000200 */
[C---:B----4-:R-:W-:Y:S08]  /*6bb0*/  HMMA.16816.F32.BF16 R96, R120.reuse, R36, R96 ;  /* 0x000000247860723c */ /* 0x050ff00000041860 */
[----:B---3--:R-:W-:Y:S01]  /*6bc0*/  HMMA.16816.F32.BF16 R76, R120, R32, R76 ;  /* 0x00000020784c723c */ /* 0x008fe2000004184c */
[----:B------:R-:W1:Y:S07]  /*6bd0*/  LDSM.16.M88.4 R120, [R162+0x10000] ;  /* 0x01000000a278783b */ /* 0x000e6e0000000200 */
[C---:B------:R-:W-:Y:S08]  /*6be0*/  HMMA.16816.F32.BF16 R152, R88.reuse, R44, R152 ;  /* 0x0000002c5898723c */ /* 0x040ff00000041898 */
[C---:B------:R-:W-:Y:S08]  /*6bf0*/  HMMA.16816.F32.BF16 R148, R88.reuse, R40, R148 ;  /* 0x000000285894723c */ /* 0x040ff00000041894 */
[----:B------:R-:W-:Y:S08]  /*6c00*/  HMMA.16816.F32.BF16 R104, R88, R36, R104 ;  /* 0x000000245868723c */ /* 0x000ff00000041868 */
[C---:B------:R-:W-:Y:S08]  /*6c10*/  HMMA.16816.F32.BF16 R84, R68.reuse, R44, R84 ;  /* 0x0000002c4454723c */ /* 0x040ff00000041854 */
[C---:B------:R-:W-:Y:S08]  /*6c20*/  HMMA.16816.F32.BF16 R52, R68.reuse, R40, R52 ;  /* 0x000000284434723c */ /* 0x040ff00000041834 */
[----:B------:R-:W-:Y:S08]  /*6c30*/  HMMA.16816.F32.BF16 R48, R68, R36, R48 ;  /* 0x000000244430723c */ /* 0x000ff00000041830 */
[C---:B------:R-:W-:Y:S08]  /*6c40*/  HMMA.16816.F32.BF16 R56, R72.reuse, R44, R56 ;  /* 0x0000002c4838723c */ /* 0x040ff00000041838 */
[C---:B------:R-:W-:Y:S08]  /*6c50*/  HMMA.16816.F32.BF16 R60, R72.reuse, R40, R60 ;  /* 0x00000028483c723c */ /* 0x040ff0000004183c */
[----:B------:R-:W-:Y:S08]  /*6c60*/  HMMA.16816.F32.BF16 R100, R72, R36, R100 ;  /* 0x000000244864723c */ /* 0x000ff00000041864 */
[-C--:B------:R-:W-:Y:S01]  /*6c70*/  HMMA.16816.F32.BF16 R88, R88, R32.reuse, R116 ;  /* 0x000000205858723c */ /* 0x080fe20000041874 */
[----:B------:R-:W2:Y:S07]  /*6c80*/  LDSM.16.M88.4 R116, [R161+0x10000] ;  /* 0x01000000a174783b */ /* 0x000eae0000000200 */
[-C--:B------:R-:W-:Y:S01]  /*6c90*/  HMMA.16816.F32.BF16 R68, R68, R32.reuse, R112 ;  /* 0x000000204444723c */ /* 0x080fe20000041870 */
[----:B------:R-:W3:Y:S07]  /*6ca0*/  LDSM.16.M88.4 R112, [R160+0x14000] ;  /* 0x01400000a070783b */ /* 0x000eee0000000200 */
[----:B------:R-:W-:Y:S01]  /*6cb0*/  HMMA.16816.F32.BF16 R72, R72, R32, R92 ;  /* 0x000000204848723c */ /* 0x000fe2000004185c */
[----:B------:R-:W4:Y:S07]  /*6cc0*/  LDSM.16.M88.4 R92, [R160+0x16000] ;  /* 0x01600000a05c783b */ /* 0x000f2e0000000200 */
[C---:B------:R-:W-:Y:S08]  /*6cd0*/  HMMA.16816.F32.BF16 R64, R108.reuse, R46, R64 ;  /* 0x0000002e6c40723c */ /* 0x040ff00000041840 */
[C---:B------:R-:W-:Y:S08]  /*6ce0*/  HMMA.16816.F32.BF16 R80, R108.reuse, R42, R80 ;  /* 0x0000002a6c50723c */ /* 0x040ff00000041850 */
[C---:B------:R-:W-:Y:S08]  /*6cf0*/  HMMA.16816.F32.BF16 R96, R108.reuse, R38, R96 ;  /* 0x000000266c60723c */ /* 0x040ff00000041860 */
[-C--:B------:R-:W-:Y:S01]  /*6d00*/  HMMA.16816.F32.BF16 R108, R108, R34.reuse, R76 ;  /* 0x000000226c6c723c */ /* 0x080fe2000004184c */
[----:B------:R-:W1:Y:S07]  /*6d10*/  LDSM.16.M88.4 R76, [R158+0x23000] ;  /* 0x023000009e4c783b */ /* 0x000e6e0000000200 */
[-C--:B------:R-:W-:Y:S08]  /*6d20*/  HMMA.16816.F32.BF16 R88, R144, R34.reuse, R88 ;  /* 0x000000229058723c */ /* 0x080ff00000041858 */
[-C--:B------:R-:W-:Y:S08]  /*6d30*/  HMMA.16816.F32.BF16 R68, R140, R34.reuse, R68 ;  /* 0x000000228c44723c */ /* 0x080ff00000041844 */
[C---:B------:R-:W-:Y:S01]  /*6d40*/  HMMA.16816.F32.BF16 R72, R136.reuse, R34, R72 ;  /* 0x000000228848723c */ /* 0x040fe20000041848 */
[----:B------:R-:W1:Y:S07]  /*6d50*/  LDSM.16.M88.4 R32, [R17+0x20000] ;  /* 0x020000001120783b */ /* 0x000e6e0000000200 */
        /* <DEDUP_REMOVED lines=8> */
[C---:B------:R-:W-:Y:S01]  /*6de0*/  HMMA.16816.F32.BF16 R84, R140.reuse, R46, R84 ;  /* 0x0000002e8c54723c */ /* 0x040fe20000041854 */
[----:B------:R-:W4:Y:S07]  /*6df0*/  LDSM.16.M88.4 R44, [R21+0x23000] ;  /* 0x02300000152c783b */ /* 0x000f2e0000000200 */
[C---:B------:R-:W-:Y:S01]  /*6e00*/  HMMA.16816.F32.BF16 R52, R140.reuse, R42, R52 ;  /* 0x0000002a8c34723c */ /* 0x040fe20000041834 */
[----:B------:R-:W-:Y:S07]  /*6e10*/  LDSM.16.M88.4 R40, [R21+0x21000] ;  /* 0x021000001528783b */ /* 0x000fee0000000200 */
[----:B------:R-:W-:Y:S01]  /*6e20*/  HMMA.16816.F32.BF16 R48, R140, R38, R48 ;  /* 0x000000268c30723c */ /* 0x000fe20000041830 */
[----:B------:R-:W4:Y:S04]  /*6e30*/  LDSM.16.M88.4 R36, [R24+0x20000] ;  /* 0x020000001824783b */ /* 0x000f280000000200 */
[----:B------:R-:W-:Y:S03]  /*6e40*/  LDSM.16.M88.4 R140, [R28+0x20000] ;  /* 0x020000001c8c783b */ /* 0x000fe60000000200 */
[C---:B-1----:R-:W-:Y:S08]  /*6e50*/  HMMA.16816.F32.BF16 R64, R132.reuse, R120, R64 ;  /* 0x000000788440723c */ /* 0x042ff00000041840 */
[C---:B--2---:R-:W-:Y:S08]  /*6e60*/  HMMA.16816.F32.BF16 R80, R132.reuse, R116, R80 ;  /* 0x000000748450723c */ /* 0x044ff00000041850 */
[C---:B---3--:R-:W-:Y:S08]  /*6e70*/  HMMA.16816.F32.BF16 R96, R132.reuse, R112, R96 ;  /* 0x000000708460723c */ /* 0x048ff00000041860 */
[----:B----4-:R-:W-:Y:S01]  /*6e80*/  HMMA.16816.F32.BF16 R108, R132, R92, R108 ;  /* 0x0000005c846c723c */ /* 0x010fe2000004186c */
[----:B------:R-:W-:Y:S07]  /*6e90*/  LDSM.16.M88.4 R132, [R30+0x14000] ;  /* 0x014000001e84783b */ /* 0x000fee0000000200 */
        /* <DEDUP_REMOVED lines=19> */
[----:B------:R2:W3:Y:S07]  /*6fd0*/  LDSM.16.M88.4 R32, [R4+0x23000] ;  /* 0x023000000420783b */ /* 0x0004ee0000000200 */
[----:B------:R-:W-:Y:S01]  /*6fe0*/  HMMA.16816.F32.BF16 R56, R44, R122, R56 ;  /* 0x0000007a2c38723c */ /* 0x000fe20000041838 */
[----:B--2---:R-:W-:-:S02]  /*6ff0*/  IMAD.SHL.U32 R4, R11, 0x20, RZ ;  /* 0x000000200b047824 */ /* 0x004fc400078e00ff */
[----:B------:R-:W-:-:S03]  /*7000*/  IMAD.SHL.U32 R11, R11, 0x2, RZ ;  /* 0x000000020b0b7824 */ /* 0x000fc600078e00ff */
[----:B------:R-:W-:Y:S02]  /*7010*/  LOP3.LUT R4, R4, 0x180, RZ, 0xc0, !PT ;  /* 0x0000018004047812 */ /* 0x000fe400078ec0ff */
[----:B------:R-:W-:Y:S02]  /*7020*/  HMMA.16816.F32.BF16 R60, R44, R118, R60 ;  /* 0x000000762c3c723c */ /* 0x000fe4000004183c */
[----:B------:R-:W-:-:S05]  /*7030*/  LOP3.LUT R4, R4, 0x6, R11, 0xf8, !PT ;  /* 0x0000000604047812 */ /* 0x000fca00078ef80b */
[----:B------:R-:W-:Y:S01]  /*7040*/  IMAD R13, R13, 0x20, R4 ;  /* 0x000000200d0d7824 */ /* 0x000fe200078e0204 */
[C---:B------:R-:W-:Y:S04]  /*7050*/  HMMA.16816.F32.BF16 R100, R44.reuse, R114, R100 ;  /* 0x000000722c64723c */ /* 0x040fe80000041864 */
[C---:B------:R-:W-:Y:S02]  /*7060*/  IADD3 R4, R13.reuse, 0x400, RZ ;  /* 0x000004000d047810 */ /* 0x040fe40007ffe0ff */
[----:B------:R-:W-:Y:S02]  /*7070*/  LOP3.LUT R16, R13, R16, RZ, 0xfc, !PT ;  /* 0x000000100d107212 */ /* 0x000fe400078efcff */
[----:B------:R-:W-:Y:S01]  /*7080*/  HMMA.16816.F32.BF16 R72, R44, R94, R72 ;  /* 0x0000005e2c48723c */ /* 0x000fe20000041848 */
[----:B------:R-:W-:Y:S01]  /*7090*/  LDSM.16.M88.4 R44, [R29+0x23000] ;  /* 0x023000001d2c783b */ /* 0x000fe20000000200 */
[----:B------:R-:W-:-:S06]  /*70a0*/  SHF.R.U32.HI R4, RZ, 0x4, R4 ;  /* 0x00000004ff047819 */ /* 0x000fcc0000011604 */
[C---:B------:R-:W-:Y:S08]  /*70b0*/  HMMA.16816.F32.BF16 R152, R36.reuse, R122, R152 ;  /* 0x0000007a2498723c */ /* 0x040ff00000041898 */
[C---:B------:R-:W-:Y:S08]  /*70c0*/  HMMA.16816.F32.BF16 R148, R36.reuse, R118, R148 ;  /* 0x000000762494723c */ /* 0x040ff00000041894 */
[C---:B------:R-:W-:Y:S08]  /*70d0*/  HMMA.16816.F32.BF16 R104, R36.reuse, R114, R104 ;  /* 0x000000722468723c */ /* 0x040ff00000041868 */
[----:B------:R-:W-:Y:S01]  /*70e0*/  HMMA.16816.F32.BF16 R88, R36, R94, R88 ;  /* 0x0000005e2458723c */ /* 0x000fe20000041858 */
[----:B------:R-:W2:Y:S07]  /*70f0*/  LDSM.16.M88.4 R36, [R22+0x20000] ;  /* 0x020000001624783b */ /* 0x000eae0000000200 */
[C---:B------:R-:W-:Y:S01]  /*7100*/  HMMA.16816.F32.BF16 R84, R40.reuse, R122, R84 ;  /* 0x0000007a2854723c */ /* 0x040fe20000041854 */
[----:B------:R-:W-:Y:S07]  /*7110*/  LDSM.16.M88.4 R120, [R156+0x20000] ;  /* 0x020000009c78783b */ /* 0x000fee0000000200 */
[C---:B------:R-:W-:Y:S01]  /*7120*/  HMMA.16816.F32.BF16 R52, R40.reuse, R118, R52 ;  /* 0x000000762834723c */ /* 0x040fe20000041834 */
[----:B------:R-:W-:Y:S07]  /*7130*/  LDSM.16.M88.4 R116, [R25+0x16000] ;  /* 0x016000001974783b */ /* 0x000fee0000000200 */
[C---:B------:R-:W-:Y:S01]  /*7140*/  HMMA.16816.F32.BF16 R48, R40.reuse, R114, R48 ;  /* 0x000000722830723c */ /* 0x040fe20000041830 */
[----:B------:R-:W-:Y:S07]  /*7150*/  LDSM.16.M88.4 R112, [R26+0x10000] ;  /* 0x010000001a70783b */ /* 0x000fee0000000200 */
[----:B------:R-:W-:Y:S01]  /*7160*/  HMMA.16816.F32.BF16 R68, R40, R94, R68 ;  /* 0x0000005e2844723c */ /* 0x000fe20000041844 */
[----:B------:R4:W-:Y:S04]  /*7170*/  LDSM.16.M88.4 R40, [R12+0x20000] ;  /* 0x020000000c28783b */ /* 0x0009e80000000200 */
[----:B------:R-:W-:Y:S03]  /*7180*/  LDSM.16.M88.4 R92, [R27+0x10000] ;  /* 0x010000001b5c783b */ /* 0x000fe60000000200 */
[----:B-1----:R-:W-:Y:S01]  /*7190*/  HMMA.16816.F32.BF16 R64, R76, R124, R64 ;  /* 0x0000007c4c40723c */ /* 0x002fe20000041840 */
[----:B----4-:R-:W-:-:S07]  /*71a0*/  IADD3 R12, P0, R176, 0x1000, RZ ;  /* 0x00001000b00c7810 */ /* 0x010fce0007f1e0ff */
[C---:B------:R-:W-:Y:S08]  /*71b0*/  HMMA.16816.F32.BF16 R80, R76.reuse, R128, R80 ;  /* 0x000000804c50723c */ /* 0x040ff00000041850 */
[C---:B------:R-:W-:Y:S08]  /*71c0*/  HMMA.16816.F32.BF16 R96, R76.reuse, R132, R96 ;  /* 0x000000844c60723c */ /* 0x040ff00000041860 */
[----:B------:R-:W-:Y:S01]  /*71d0*/  HMMA.16816.F32.BF16 R108, R76, R136, R108 ;  /* 0x000000884c6c723c */ /* 0x000fe2000004186c */
[----:B------:R-:W-:Y:S07]  /*71e0*/  LDSM.16.M88.4 R76, [R157+0x20000] ;  /* 0x020000009d4c783b */ /* 0x000fee0000000200 */
[C---:B---3--:R-:W-:Y:S08]  /*71f0*/  HMMA.16816.F32.BF16 R56, R32.reuse, R124, R56 ;  /* 0x0000007c2038723c */ /* 0x048ff00000041838 */
[C---:B------:R-:W-:Y:S08]  /*7200*/  HMMA.16816.F32.BF16 R60, R32.reuse, R128, R60 ;  /* 0x00000080203c723c */ /* 0x040ff0000004183c */
[C---:B------:R-:W-:Y:S08]  /*7210*/  HMMA.16816.F32.BF16 R100, R32.reuse, R132, R100 ;  /* 0x000000842064723c */ /* 0x040ff00000041864 */
[----:B------:R-:W-:Y:S01]  /*7220*/  HMMA.16816.F32.BF16 R72, R32, R136, R72 ;  /* 0x000000882048723c */ /* 0x000fe20000041848 */
[----:B------:R-:W1:Y:S04]  /*7230*/  LDSM.16.M88.4 R32, [R29+0x21000] ;  /* 0x021000001d20783b */ /* 0x000e680000000200 */
[----:B------:R-:W-:Y:S03]  /*7240*/  LDSM.16.M88.4 R28, [R6+0x23000] ;  /* 0x02300000061c783b */ /* 0x000fe60000000200 */
[C---:B------:R-:W-:Y:S08]  /*7250*/  HMMA.16816.F32.BF16 R84, R144.reuse, R124, R84 ;  /* 0x0000007c9054723c */ /* 0x040ff00000041854 */
[C---:B------:R-:W-:Y:S08]  /*7260*/  HMMA.16816.F32.BF16 R52, R144.reuse, R128, R52 ;  /* 0x000000809034723c */ /* 0x040ff00000041834 */
[C---:B------:R-:W-:Y:S08]  /*7270*/  HMMA.16816.F32.BF16 R48, R144.reuse, R132, R48 ;  /* 0x000000849030723c */ /* 0x040ff00000041830 */
[----:B------:R-:W-:Y:S08]  /*7280*/  HMMA.16816.F32.BF16 R68, R144, R136, R68 ;  /* 0x000000889044723c */ /* 0x000ff00000041844 */
[C---:B------:R-:W-:Y:S08]  /*7290*/  HMMA.16816.F32.BF16 R152, R140.reuse, R124, R152 ;  /* 0x0000007c8c98723c */ /* 0x040ff00000041898 */
[C---:B------:R-:W-:Y:S08]  /*72a0*/  HMMA.16816.F32.BF16 R148, R140.reuse, R128, R148 ;  /* 0x000000808c94723c */ /* 0x040ff00000041894 */
[C---:B------:R-:W-:Y:S08]  /*72b0*/  HMMA.16816.F32.BF16 R104, R140.reuse, R132, R104 ;  /* 0x000000848c68723c */ /* 0x040ff00000041868 */
[----:B------:R-:W-:Y:S08]  /*72c0*/  HMMA.16816.F32.BF16 R88, R140, R136, R88 ;  /* 0x000000888c58723c */ /* 0x000ff00000041858 */
[C---:B--2---:R-:W-:Y:S08]  /*72d0*/  HMMA.16816.F32.BF16 R64, R36.reuse, R126, R64 ;  /* 0x0000007e2440723c */ /* 0x044ff00000041840 */
[C---:B------:R-:W-:Y:S08]  /*72e0*/  HMMA.16816.F32.BF16 R80, R36.reuse, R130, R80 ;  /* 0x000000822450723c */ /* 0x040ff00000041850 */
[C---:B------:R-:W-:Y:S08]  /*72f0*/  HMMA.16816.F32.BF16 R96, R36.reuse, R134, R96 ;  /* 0x000000862460723c */ /* 0x040ff00000041860 */
[----:B------:R-:W-:Y:S01]  /*7300*/  HMMA.16816.F32.BF16 R108, R36, R138, R108 ;  /* 0x0000008a246c723c */ /* 0x000fe2000004186c */
[----:B------:R-:W-:Y:S04]  /*7310*/  LDSM.16.M88.4 R36, [R25+0x14000] ;  /* 0x014000001924783b */ /* 0x000fe80000000200 */
[----:B------:R2:W3:Y:S03]  /*7320*/  LDSM.16.M88.4 R24, [R6+0x21000] ;  /* 0x021000000618783b */ /* 0x0004e60000000200 */
[----:B-1----:R-:W-:Y:S01]  /*7330*/  HMMA.16816.F32.BF16 R84, R32, R126, R84 ;  /* 0x0000007e2054723c */ /* 0x002fe20000041854 */
[----:B--2---:R-:W-:-:S02]  /*7340*/  LOP3.LUT R6, R19, 0x3f8, RZ, 0xc0, !PT ;  /* 0x000003f813067812 */ /* 0x004fc400078ec0ff */
[----:B------:R-:W-:-:S05]  /*7350*/  SHF.R.U32.HI R19, RZ, 0x4, R19 ;  /* 0x00000004ff137819 */ /* 0x000fca0000011613 */
[----:B------:R-:W-:Y:S01]  /*7360*/  HMMA.16816.F32.BF16 R52, R32, R130, R52 ;  /* 0x000000822034723c */ /* 0x000fe20000041834 */
[----:B------:R-:W-:Y:S02]  /*7370*/  LOP3.LUT R11, R6, 0x400, RZ, 0xfc, !PT ;  /* 0x00000400060b7812 */ /* 0x000fe400078efcff */
[----:B------:R-:W-:Y:S02]  /*7380*/  LOP3.LUT R19, R19, 0x38, RZ, 0xc0, !PT ;  /* 0x0000003813137812 */ /* 0x000fe400078ec0ff */
[----:B------:R-:W-:-:S03]  /*7390*/  SHF.R.U32.HI R11, RZ, 0x4, R11 ;  /* 0x00000004ff0b7819 */ /* 0x000fc6000001160b */
[C---:B------:R-:W-:Y:S01]  /*73a0*/  HMMA.16816.F32.BF16 R48, R32.reuse, R134, R48 ;  /* 0x000000862030723c */ /* 0x040fe20000041830 */
[----:B------:R-:W-:Y:S01]  /*73b0*/  LOP3.LUT R17, R11, 0x78, RZ, 0xc0, !PT ;  /* 0x000000780b117812 */ /* 0x000fe200078ec0ff */
[----:B------:R-:W-:Y:S01]  /*73c0*/  IMAD.IADD R15, R6, 0x1, R19 ;  /* 0x00000001060f7824 */ /* 0x000fe200078e0213 */
[----:B------:R-:W-:Y:S02]  /*73d0*/  LOP3.LUT R11, R4, 0x78, RZ, 0xc0, !PT ;  /* 0x00000078040b7812 */ /* 0x000fe400078ec0ff */
[----:B------:R-:W-:Y:S01]  /*73e0*/  LEA.HI R4, R13, R16, RZ, 0x1c ;  /* 0x000000100d047211 */ /* 0x000fe200078fe0ff */
[----:B------:R-:W-:Y:S01]  /*73f0*/  IMAD.X R13, RZ, RZ, R177, P0 ;  /* 0x000000ffff0d7224 */ /* 0x000fe200000e06b1 */
[----:B------:R-:W-:Y:S01]  /*7400*/  IADD3 R18, P0, R180, 0x1000, RZ ;  /* 0x00001000b4127810 */ /* 0x000fe20007f1e0ff */
[----:B------:R-:W-:Y:S01]  /*7410*/  HMMA.16816.F32.BF16 R68, R32, R138, R68 ;  /* 0x0000008a2044723c */ /* 0x000fe20000041844 */
[----:B------:R-:W1:Y:S01]  /*7420*/  LDSM.16.M88.4 R32, [R173+0x20000] ;  /* 0x02000000ad20783b */ /* 0x000e620000000200 */
[----:B------:R-:W-:Y:S01]  /*7430*/  IMAD.IADD R11, R16, 0x1, R11 ;  /* 0x00000001100b7824 */ /* 0x000fe200078e020b */
[----:B------:R-:W-:Y:S01]  /*7440*/  IADD3 R16, P1, R178, 0x1000, RZ ;  /* 0x00001000b2107810 */ /* 0x000fe20007f3e0ff */
[----:B------:R-:W-:-:S02]  /*7450*/  IMAD.IADD R21, R6, 0x1, R17 ;  /* 0x0000000106157824 */ /* 0x000fc400078e0211 */
[----:B------:R-:W-:Y:S02]  /*7460*/  IMAD.X R19, RZ, RZ, R181, P0 ;  /* 0x000000ffff137224 */ /* 0x000fe400000e06b5 */
[C---:B------:R-:W-:Y:S01]  /*7470*/  HMMA.16816.F32.BF16 R152, R40.reuse, R126, R152 ;  /* 0x0000007e2898723c */ /* 0x040fe20000041898 */
[----:B------:R-:W-:Y:S01]  /*7480*/  IMAD.X R17, RZ, RZ, R179, P1 ;  /* 0x000000ffff117224 */ /* 0x000fe200008e06b3 */
[----:B------:R-:W-:Y:S01]  /*7490*/  IADD3 R22, P1, R182, 0x1000, RZ ;  /* 0x00001000b6167810 */ /* 0x000fe20007f3e0ff */
[----:B------:R-:W-:Y:S02]  /*74a0*/  IMAD.SHL.U32 R4, R4, 0x2, RZ ;  /* 0x0000000204047824 */ /* 0x000fe400078e00ff */
[----:B------:R-:W-:Y:S02]  /*74b0*/  IMAD.SHL.U32 R11, R11, 0x2, RZ ;  /* 0x000000020b0b7824 */ /* 0x000fe400078e00ff */
[----:B------:R-:W-:Y:S01]  /*74c0*/  IMAD.X R23, RZ, RZ, R183, P1 ;  /* 0x000000ffff177224 */ /* 0x000fe200008e06b7 */
[----:B------:R-:W-:Y:S01]  /*74d0*/  HMMA.16816.F32.BF16 R148, R40, R130, R148 ;  /* 0x000000822894723c */ /* 0x000fe20000041894 */
[----:B------:R-:W-:-:S02]  /*74e0*/  IMAD.SHL.U32 R6, R15, 0x2, RZ ;  /* 0x000000020f067824 */ /* 0x000fc400078e00ff */
[----:B------:R-:W-:-:S05]  /*74f0*/  IMAD.SHL.U32 R21, R21, 0x2, RZ ;  /* 0x0000000215157824 */ /* 0x000fca00078e00ff */
[C---:B------:R-:W-:Y:S08]  /*7500*/  HMMA.16816.F32.BF16 R104, R40.reuse, R134, R104 ;  /* 0x000000862868723c */ /* 0x040ff00000041868 */
[----:B------:R-:W-:Y:S01]  /*7510*/  HMMA.16816.F32.BF16 R88, R40, R138, R88 ;  /* 0x0000008a2858723c */ /* 0x000fe20000041858 */
[----:B------:R-:W-:Y:S07]  /*7520*/  LDSM.16.M88.4 R40, [R175+0x20000] ;  /* 0x02000000af28783b */ /* 0x000fee0000000200 */
[C---:B------:R-:W-:Y:S08]  /*7530*/  HMMA.16816.F32.BF16 R56, R44.reuse, R126, R56 ;  /* 0x0000007e2c38723c */ /* 0x040ff00000041838 */
[C---:B------:R-:W-:Y:S08]  /*7540*/  HMMA.16816.F32.BF16 R60, R44.reuse, R130, R60 ;  /* 0x000000822c3c723c */ /* 0x040ff0000004183c */
[C---:B------:R-:W-:Y:S08]  /*7550*/  HMMA.16816.F32.BF16 R100, R44.reuse, R134, R100 ;  /* 0x000000862c64723c */ /* 0x040ff00000041864 */
[----:B------:R-:W-:Y:S01]  /*7560*/  HMMA.16816.F32.BF16 R72, R44, R138, R72 ;  /* 0x0000008a2c48723c */ /* 0x000fe20000041848 */
[----:B------:R-:W2:Y:S04]  /*7570*/  LDSM.16.M88.4 R44, [R174+0x21000] ;  /* 0x02100000ae2c783b */ /* 0x000ea80000000200 */
[----:B------:R-:W4:Y:S03]  /*7580*/  LDSM.16.M88.4 R172, [R174+0x23000] ;  /* 0x02300000aeac783b */ /* 0x000f260000000200 */
[C---:B---3--:R-:W-:Y:S01]  /*7590*/  HMMA.16816.F32.BF16 R84, R24.reuse, R92, R84 ;  /* 0x0000005c1854723c */ /* 0x048fe20000041854 */
[----:B------:R-:W-:Y:S07]  /*75a0*/  BAR.SYNC.DEFER_BLOCKING 0x0 ;  /* 0x0000000000007b1d */ /* 0x000fee0000010000 */
[C---:B------:R-:W-:Y:S08]  /*75b0*/  HMMA.16816.F32.BF16 R52, R24.reuse, R112, R52 ;  /* 0x000000701834723c */ /* 0x040ff00000041834 */
[C---:B------:R-:W-:Y:S08]  /*75c0*/  HMMA.16816.F32.BF16 R48, R24.reuse, R36, R48 ;  /* 0x000000241830723c */ /* 0x040ff00000041830 */
[----:B------:R-:W-:Y:S01]  /*75d0*/  HMMA.16816.F32.BF16 R68, R24, R116, R68 ;  /* 0x000000741844723c */ /* 0x000fe20000041844 */
[----:B------:R-:W-:Y:S01]  /*75e0*/  @!PT LDS RZ, [RZ] ;  /* 0x00000000fffff984 */ /* 0x000fe20000000800 */
[----:B------:R-:W-:Y:S01]  /*75f0*/  @!PT LDS RZ, [RZ] ;  /* 0x00000000fffff984 */ /* 0x000fe20000000800 */
[----:B------:R-:W-:Y:S01]  /*7600*/  @!PT LDS RZ, [RZ] ;  /* 0x00000000fffff984 */ /* 0x000fe20000000800 */
[----:B------:R3:W-:Y:S04]  /*7610*/  LDGSTS.E.BYPASS.128 [R20+0x20000], [R12.64+-0x800], !PT ;  /* 0x200008000c147fae */ /* 0x0007e8000f901c44 */
[----:B------:R1:W-:Y:S02]  /*7620*/  LDGSTS.E.BYPASS.128 [R20+0x20800], [R16.64+-0x800], !PT ;  /* 0x2080080010147fae */ /* 0x0003e4000f901c44 */
[----:B------:R-:W-:Y:S01]  /*7630*/  IADD3 R24, P0, R184, 0x1000, RZ ;  /* 0x00001000b8187810 */ /* 0x000fe20007f1e0ff */
[C---:B------:R-:W-:Y:S01]  /*7640*/  HMMA.16816.F32.BF16 R56, R28.reuse, R92, R56 ;  /* 0x0000005c1c38723c */ /* 0x040fe20000041838 */
[----:B------:R-:W-:Y:S01]  /*7650*/  IADD3 R26, P1, R186, 0x1000, RZ ;  /* 0x00001000ba1a7810 */ /* 0x000fe20007f3e0ff */
[----:B------:R2:W-:Y:S02]  /*7660*/  LDGSTS.E.BYPASS.128 [R20+0x21000], [R18.64+-0x800], !PT ;  /* 0x2100080012147fae */ /* 0x0005e4000f901c44 */
[----:B------:R-:W-:Y:S01]  /*7670*/  IMAD.X R25, RZ, RZ, R185, P0 ;  /* 0x000000ffff197224 */ /* 0x000fe200000e06b9 */
[----:B---3--:R-:W-:Y:S01]  /*7680*/  IADD3 R12, P0, R188, 0x1000, RZ ;  /* 0x00001000bc0c7810 */ /* 0x008fe20007f1e0ff */
[----:B------:R-:W-:Y:S01]  /*7690*/  IMAD.X R27, RZ, RZ, R187, P1 ;  /* 0x000000ffff1b7224 */ /* 0x000fe200008e06bb */
[----:B------:R3:W-:Y:S01]  /*76a0*/  LDGSTS.E.BYPASS.128 [R20+0x21800], [R22.64+-0x800], !PT ;  /* 0x2180080016147fae */ /* 0x0007e2000f901c44 */
[C---:B------:R-:W-:Y:S01]  /*76b0*/  HMMA.16816.F32.BF16 R60, R28.reuse, R112, R60 ;  /* 0x000000701c3c723c */ /* 0x040fe2000004183c */
[----:B-1----:R-:W-:Y:S01]  /*76c0*/  IADD3 R16, P1, R194, 0x1000, RZ ;  /* 0x00001000c2107810 */ /* 0x002fe20007f3e0ff */
[----:B------:R-:W-:Y:S01]  /*76d0*/  IMAD.X R13, RZ, RZ, R189, P0 ;  /* 0x000000ffff0d7224 */ /* 0x000fe200000e06bd */
[----:B------:R1:W-:Y:S03]  /*76e0*/  LDGSTS.E.BYPASS.128 [R20+0x22000], [R24.64+-0x800], !PT ;  /* 0x2200080018147fae */ /* 0x0003e6000f901c44 */
[----:B------:R-:W-:Y:S01]  /*76f0*/  IMAD.X R17, RZ, RZ, R195, P1 ;  /* 0x000000ffff117224 */ /* 0x000fe200008e06c3 */
[----:B------:R1:W-:Y:S01]  /*7700*/  LDGSTS.E.BYPASS.128 [R20+0x22800], [R26.64+-0x800], !PT ;  /* 0x228008001a147fae */ /* 0x0003e2000f901c44 */
[----:B------:R-:W-:Y:S03]  /*7710*/  HMMA.16816.F32.BF16 R100, R28, R36, R100 ;  /* 0x000000241c64723c */ /* 0x000fe60000041864 */
[----:B------:R2:W-:Y:S01]  /*7720*/  LDGSTS.E.BYPASS.128 [R20+0x23000], [R12.64+-0x800], !PT ;  /* 0x230008000c147fae */ /* 0x0005e2000f901c44 */
[----:B---3--:R-:W-:-:S04]  /*7730*/  IADD3 R22, P1, R198, 0x1000, RZ ;  /* 0x00001000c6167810 */ /* 0x008fc80007f3e0ff */
[----:B------:R-:W-:Y:S01]  /*7740*/  HMMA.16816.F32.BF16 R72, R28, R116, R72 ;  /* 0x000000741c48723c */ /* 0x000fe20000041848 */
[----:B------:R-:W-:Y:S01]  /*7750*/  IMAD.X R23, RZ, RZ, R199, P1 ;  /* 0x000000ffff177224 */ /* 0x000fe200008e06c7 */
[----:B-1----:R-:W-:Y:S02]  /*7760*/  IADD3 R26, P1, R202, 0x1000, RZ ;  /* 0x00001000ca1a7810 */ /* 0x002fe40007f3e0ff */
[----:B--2---:R-:W-:-:S03]  /*7770*/  IADD3 R12, P0, R192, 0x1000, RZ ;  /* 0x00001000c00c7810 */ /* 0x004fc60007f1e0ff */
[----:B------:R-:W-:Y:S01]  /*7780*/  IMAD.X R27, RZ, RZ, R203, P1 ;  /* 0x000000ffff1b7224 */ /* 0x000fe200008e06cb */
[----:B------:R-:W-:Y:S01]  /*7790*/  IADD3 R28, P2, R190, 0x1000, RZ ;  /* 0x00001000be1c7810 */ /* 0x000fe20007f5e0ff */
[----:B------:R-:W-:Y:S01]  /*77a0*/  HMMA.16816.F32.BF16 R64, R76, R92, R64 ;  /* 0x0000005c4c40723c */ /* 0x000fe20000041840 */
[----:B------:R-:W-:Y:S01]  /*77b0*/  IMAD.X R13, RZ, RZ, R193, P0 ;  /* 0x000000ffff0d7224 */ /* 0x000fe200000e06c1 */
[----:B------:R-:W-:Y:S02]  /*77c0*/  IADD3 R18, P0, R196, 0x1000, RZ ;  /* 0x00001000c4127810 */ /* 0x000fe40007f1e0ff */
[----:B------:R-:W-:-:S03]  /*77d0*/  IMAD.X R29, RZ, RZ, R191, P2 ;  /* 0x000000ffff1d7224 */ /* 0x000fc600010e06bf */
[----:B------:R-:W-:Y:S01]  /*77e0*/  IMAD.X R19, RZ, RZ, R197, P0 ;  /* 0x000000ffff137224 */ /* 0x000fe200000e06c5 */
[----:B------:R-:W-:Y:S01]  /*77f0*/  IADD3 R24, P0, R200, 0x1000, RZ ;  /* 0x00001000c8187810 */ /* 0x000fe20007f1e0ff */
[----:B------:R1:W-:Y:S01]  /*7800*/  LDGSTS.E.BYPASS.128 [R20+0x23800], [R28.64+-0x800], !PT ;  /* 0x238008001c147fae */ /* 0x0003e2000f901c44 */
[C---:B------:R-:W-:Y:S03]  /*7810*/  HMMA.16816.F32.BF16 R80, R76.reuse, R112, R80 ;  /* 0x000000704c50723c */ /* 0x040fe60000041850 */
[----:B------:R-:W-:Y:S01]  /*7820*/  IMAD.X R25, RZ, RZ, R201, P0 ;  /* 0x000000ffff197224 */ /* 0x000fe200000e06c9 */
[----:B------:R-:W0:Y:S04]  /*7830*/  LDGDEPBAR ;  /* 0x00000000000079af */ /* 0x000e280000000000 */
[----:B------:R2:W-:Y:S01]  /*7840*/  LDGSTS.E.BYPASS.128 [R20+0x10000], [R12.64+-0x800], !PT ;  /* 0x100008000c147fae */ /* 0x0005e2000f901c44 */
[----:B------:R-:W-:Y:S01]  /*7850*/  HMMA.16816.F32.BF16 R96, R76, R36, R96 ;  /* 0x000000244c60723c */ /* 0x000fe20000041860 */
[----:B-1----:R-:W-:-:S02]  /*7860*/  IADD3 R28, P0, R204, 0x1000, RZ ;  /* 0x00001000cc1c7810 */ /* 0x002fc40007f1e0ff */
[----:B------:R1:W-:Y:S03]  /*7870*/  LDGSTS.E.BYPASS.128 [R20+0x10800], [R16.64+-0x800], !PT ;  /* 0x1080080010147fae */ /* 0x0003e6000f901c44 */
[----:B------:R-:W-:Y:S01]  /*7880*/  IMAD.X R29, RZ, RZ, R205, P0 ;  /* 0x000000ffff1d7224 */ /* 0x000fe200000e06cd */
[----:B------:R3:W-:Y:S01]  /*7890*/  LDGSTS.E.BYPASS.128 [R20+0x11000], [R18.64+-0x800], !PT ;  /* 0x1100080012147fae */ /* 0x0007e2000f901c44 */
[----:B------:R-:W-:Y:S01]  /*78a0*/  HMMA.16816.F32.BF16 R108, R76, R116, R108 ;  /* 0x000000744c6c723c */ /* 0x000fe2000004186c */
[----:B--2---:R-:W-:Y:S02]  /*78b0*/  IADD3 R12, P1, R206, 0x1000, RZ ;  /* 0x00001000ce0c7810 */ /* 0x004fe40007f3e0ff */
[----:B------:R2:W-:Y:S01]  /*78c0*/  LDGSTS.E.BYPASS.128 [R20+0x11800], [R22.64+-0x800], !PT ;  /* 0x1180080016147fae */ /* 0x0005e2000f901c44 */
[----:B-1----:R-:W-:Y:S02]  /*78d0*/  IADD3 R16, P0, R208, 0x1000, RZ ;  /* 0x00001000d0107810 */ /* 0x002fe40007f1e0ff */
[----:B------:R-:W-:Y:S01]  /*78e0*/  IMAD.X R13, RZ, RZ, R207, P1 ;  /* 0x000000ffff0d7224 */ /* 0x000fe200008e06cf */
[----:B------:R1:W-:Y:S01]  /*78f0*/  LDGSTS.E.BYPASS.128 [R20+0x12000], [R24.64+-0x800], !PT ;  /* 0x1200080018147fae */ /* 0x0003e2000f901c44 */
[----:B------:R-:W-:Y:S01]  /*7900*/  HMMA.16816.F32.BF16 R64, R32, R94, R64 ;  /* 0x0000005e2040723c */ /* 0x000fe20000041840 */
[----:B---3--:R-:W-:Y:S01]  /*7910*/  IADD3 R18, P1, R210, 0x1000, RZ ;  /* 0x00001000d2127810 */ /* 0x008fe20007f3e0ff */
[----:B------:R-:W-:Y:S01]  /*7920*/  IMAD.X R17, RZ, RZ, R209, P0 ;  /* 0x000000ffff117224 */ /* 0x000fe200000e06d1 */
[----:B------:R3:W-:Y:S01]  /*7930*/  LDGSTS.E.BYPASS.128 [R20+0x12800], [R26.64+-0x800], !PT ;  /* 0x128008001a147fae */ /* 0x0007e2000f901c44 */
[----:B--2---:R-:W-:-:S02]  /*7940*/  IADD3 R22, P0, R212, 0x1000, RZ ;  /* 0x00001000d4167810 */ /* 0x004fc40007f1e0ff */
[----:B------:R-:W-:Y:S01]  /*7950*/  IMAD.X R19, RZ, RZ, R211, P1 ;  /* 0x000000ffff137224 */ /* 0x000fe200008e06d3 */
[----:B------:R2:W-:Y:S01]  /*7960*/  LDGSTS.E.BYPASS.128 [R20+0x13000], [R28.64+-0x800], !PT ;  /* 0x130008001c147fae */ /* 0x0005e2000f901c44 */
[C---:B------:R-:W-:Y:S01]  /*7970*/  HMMA.16816.F32.BF16 R80, R32.reuse, R114, R80 ;  /* 0x000000722050723c */ /* 0x040fe20000041850 */
[----:B-1----:R-:W-:Y:S01]  /*7980*/  IADD3 R24, P1, R214, 0x1000, RZ ;  /* 0x00001000d6187810 */ /* 0x002fe20007f3e0ff */
[----:B------:R-:W-:Y:S01]  /*7990*/  IMAD.X R23, RZ, RZ, R213, P0 ;  /* 0x000000ffff177224 */ /* 0x000fe200000e06d5 */
[----:B------:R1:W-:Y:S01]  /*79a0*/  LDGSTS.E.BYPASS.128 [R20+0x13800], [R12.64+-0x800], !PT ;  /* 0x138008000c147fae */ /* 0x0003e2000f901c44 */
[----:B---3--:R-:W-:Y:S02]  /*79b0*/  IADD3 R26, P0, R216, 0x1000, RZ ;  /* 0x00001000d81a7810 */ /* 0x008fe40007f1e0ff */
[----:B------:R-:W-:Y:S01]  /*79c0*/  IMAD.X R25, RZ, RZ, R215, P1 ;  /* 0x000000ffff197224 */ /* 0x000fe200008e06d7 */
[----:B------:R3:W-:Y:S01]  /*79d0*/  LDGSTS.E.BYPASS.128 [R20+0x14000], [R16.64+-0x800], !PT ;  /* 0x1400080010147fae */ /* 0x0007e2000f901c44 */
[C---:B------:R-:W-:Y:S01]  /*79e0*/  HMMA.16816.F32.BF16 R96, R32.reuse, R38, R96 ;  /* 0x000000262060723c */ /* 0x040fe20000041860 */
[----:B--2---:R-:W-:Y:S01]  /*79f0*/  IADD3 R28, P1, R218, 0x1000, RZ ;  /* 0x00001000da1c7810 */ /* 0x004fe20007f3e0ff */
[----:B------:R-:W-:Y:S01]  /*7a00*/  IMAD.X R27, RZ, RZ, R217, P0 ;  /* 0x000000ffff1b7224 */ /* 0x000fe200000e06d9 */
[----:B------:R2:W-:Y:S05]  /*7a10*/  LDGSTS.E.BYPASS.128 [R20+0x14800], [R18.64+-0x800], !PT ;  /* 0x1480080012147fae */ /* 0x0005ea000f901c44 */
[----:B------:R-:W-:Y:S01]  /*7a20*/  F2FP.BF16.PACK_AB R65, R65, R64 ;  /* 0x000000404141723e */ /* 0x000fe200000010ff */
[----:B------:R-:W-:Y:S01]  /*7a30*/  IMAD.X R29, RZ, RZ, R219, P1 ;  /* 0x000000ffff1d7224 */ /* 0x000fe200008e06db */
[----:B-1----:R-:W-:Y:S01]  /*7a40*/  IADD3 R12, P2, R220, 0x1000, RZ ;  /* 0x00001000dc0c7810 */ /* 0x002fe20007f5e0ff */
[----:B------:R1:W-:Y:S01]  /*7a50*/  LDGSTS.E.BYPASS.128 [R20+0x15000], [R22.64+-0x800], !PT ;  /* 0x1500080016147fae */ /* 0x0003e2000f901c44 */
[----:B------:R-:W-:Y:S01]  /*7a60*/  HMMA.16816.F32.BF16 R108, R32, R118, R108 ;  /* 0x00000076206c723c */ /* 0x000fe2000004186c */
[----:B------:R-:W-:-:S02]  /*7a70*/  F2FP.BF16.PACK_AB R66, R67, R66 ;  /* 0x000000424342723e */ /* 0x000fc400000010ff */
[----:B---3--:R-:W-:Y:S01]  /*7a80*/  IADD3 R16, P0, R222, 0x1000, RZ ;  /* 0x00001000de107810 */ /* 0x008fe20007f1e0ff */
[----:B------:R-:W-:Y:S01]  /*7a90*/  IMAD.X R13, RZ, RZ, R221, P2 ;  /* 0x000000ffff0d7224 */ /* 0x000fe200010e06dd */
[----:B------:R3:W-:Y:S01]  /*7aa0*/  LDGSTS.E.BYPASS.128 [R20+0x15800], [R24.64+-0x800], !PT ;  /* 0x1580080018147fae */ /* 0x0007e2000f901c44 */
[----:B------:R-:W-:Y:S02]  /*7ab0*/  F2FP.BF16.PACK_AB R81, R81, R80 ;  /* 0x000000505151723e */ /* 0x000fe400000010ff */
[----:B------:R-:W-:Y:S01]  /*7ac0*/  IMAD.X R17, RZ, RZ, R223, P0 ;  /* 0x000000ffff117224 */ /* 0x000fe200000e06df */
[----:B------:R3:W-:Y:S01]  /*7ad0*/  LDGSTS.E.BYPASS.128 [R20+0x16000], [R26.64+-0x800], !PT ;  /* 0x160008001a147fae */ /* 0x0007e2000f901c44 */
[----:B------:R-:W-:Y:S01]  /*7ae0*/  F2FP.BF16.PACK_AB R82, R83, R82 ;  /* 0x000000525352723e */ /* 0x000fe200000010ff */
[----:B------:R-:W-:Y:S01]  /*7af0*/  HMMA.16816.F32.BF16 R84, R44, R94, R84 ;  /* 0x0000005e2c54723c */ /* 0x000fe20000041854 */
[----:B------:R-:W-:Y:S01]  /*7b00*/  ISETP.GE.AND P0, PT, R7, 0xc00, PT ;  /* 0x00000c000700780c */ /* 0x000fe20003f06270 */
[----:B------:R1:W-:Y:S01]  /*7b10*/  LDGSTS.E.BYPASS.128 [R20+0x16800], [R28.64+-0x800], !PT ;  /* 0x168008001c147fae */ /* 0x0003e2000f901c44 */
[----:B------:R-:W-:-:S03]  /*7b20*/  F2FP.BF16.PACK_AB R97, R97, R96 ;  /* 0x000000606161723e */ /* 0x000fc600000010ff */
[----:B------:R1:W-:Y:S01]  /*7b30*/  LDGSTS.E.BYPASS.128 [R20+0x17000], [R12.64+-0x800], !PT ;  /* 0x170008000c147fae */ /* 0x0003e2000f901c44 */
[----:B------:R-:W-:Y:S01]  /*7b40*/  F2FP.BF16.PACK_AB R98, R99, R98 ;  /* 0x000000626362723e */ /* 0x000fe200000010ff */
[C---:B------:R-:W-:Y:S01]  /*7b50*/  HMMA.16816.F32.BF16 R52, R44.reuse, R114, R52 ;  /* 0x000000722c34723c */ /* 0x040fe20000041834 */
[----:B------:R-:W-:Y:S01]  /*7b60*/  ISETP.LT.AND P1, PT, R2, 0x4d, !P0 ;  /* 0x0000004d0200780c */ /* 0x000fe20004721270 */
[----:B------:R2:W-:Y:S01]  /*7b70*/  LDGSTS.E.BYPASS.128 [R20+0x17800], [R16.64+-0x800], !PT ;  /* 0x1780080010147fae */ /* 0x0005e2000f901c44 */
[C---:B------:R-:W-:Y:S01]  /*7b80*/  ISETP.LT.AND P2, PT, R14.reuse, 0x4d, !P0 ;  /* 0x0000004d0e00780c */ /* 0x040fe20004741270 */
[--C-:B------:R-:W-:Y:S01]  /*7b90*/  IMAD R14, R14, 0xc00, R7.reuse ;  /* 0x00000c000e0e7824 */ /* 0x100fe200078e0207 */
[----:B------:R-:W-:Y:S01]  /*7ba0*/  F2FP.BF16.PACK_AB R109, R109, R108 ;  /* 0x0000006c6d6d723e */ /* 0x000fe200000010ff */
[----:B------:R-:W0:Y:S01]  /*7bb0*/  LDGDEPBAR ;  /* 0x00000000000079af */ /* 0x000e220000000000 */
[----:B------:R-:W-:Y:S01]  /*7bc0*/  F2FP.BF16.PACK_AB R110, R111, R110 ;  /* 0x0000006e6f6e723e */ /* 0x000fe200000010ff */
[----:B------:R-:W-:Y:S01]  /*7bd0*/  HMMA.16816.F32.BF16 R48, R44, R38, R48 ;  /* 0x000000262c30723c */ /* 0x000fe20000041830 */
[----:B------:R-:W-:Y:S01]  /*7be0*/  ISETP.LT.AND P3, PT, R3, 0x4d, !P0 ;  /* 0x0000004d0300780c */ /* 0x000fe20004761270 */
[--C-:B-1----:R-:W-:Y:S01]  /*7bf0*/  IMAD R12, R2, 0xc00, R7.reuse ;  /* 0x00000c00020c7824 */ /* 0x102fe200078e0207 */
[----:B------:R-:W-:Y:S01]  /*7c00*/  ISETP.LT.AND P4, PT, R9, 0x4d, !P0 ;  /* 0x0000004d0900780c */ /* 0x000fe20004781270 */
[----:B------:R-:W-:Y:S01]  /*7c10*/  IMAD R2, R10, 0xc00, R7 ;  /* 0x00000c000a027824 */ /* 0x000fe200078e0207 */
[----:B------:R-:W-:-:S03]  /*7c20*/  ISETP.LT.AND P5, PT, R8, 0x4d, !P0 ;  /* 0x0000004d0800780c */ /* 0x000fc600047a1270 */
[----:B------:R-:W-:Y:S01]  /*7c30*/  HMMA.16816.F32.BF16 R68, R44, R118, R68 ;  /* 0x000000762c44723c */ /* 0x000fe20000041844 */
[----:B------:R-:W-:Y:S02]  /*7c40*/  F2FP.BF16.PACK_AB R85, R85, R84 ;  /* 0x000000545555723e */ /* 0x000fe400000010ff */
[----:B------:R-:W-:-:S05]  /*7c50*/  F2FP.BF16.PACK_AB R86, R87, R86 ;  /* 0x000000565756723e */ /* 0x000fca00000010ff */
[----:B------:R-:W-:Y:S01]  /*7c60*/  F2FP.BF16.PACK_AB R53, R53, R52 ;  /* 0x000000343535723e */ /* 0x000fe200000010ff */
[----:B------:R-:W-:Y:S01]  /*7c70*/  HMMA.16816.F32.BF16 R152, R120, R92, R152 ;  /* 0x0000005c7898723c */ /* 0x000fe20000041898 */
[----:B------:R-:W-:Y:S01]  /*7c80*/  F2FP.BF16.PACK_AB R54, R55, R54 ;  /* 0x000000363736723e */ /* 0x000fe200000010ff */
[----:B------:R-:W-:-:S04]  /*7c90*/  DEPBAR.LE SB0, 0x0 ;  /* 0x000080000000791a */ /* 0x000fc80000000000 */
[----:B------:R-:W-:Y:S01]  /*7ca0*/  BAR.SYNC.DEFER_BLOCKING 0x0 ;  /* 0x0000000000007b1d */ /* 0x000fe20000010000 */
[----:B------:R-:W-:Y:S01]  /*7cb0*/  F2FP.BF16.PACK_AB R49, R49, R48 ;  /* 0x000000303131723e */ /* 0x000fe200000010ff */
[----:B------:R-:W-:Y:S01]  /*7cc0*/  HMMA.16816.F32.BF16 R148, R120, R112, R148 ;  /* 0x000000707894723c */ /* 0x000fe20000041894 */
[----:B------:R-:W-:-:S06]  /*7cd0*/  F2FP.BF16.PACK_AB R50, R51, R50 ;  /* 0x000000323332723e */ /* 0x000fcc00000010ff */
[----:B------:R-:W-:Y:S02]  /*7ce0*/  F2FP.BF16.PACK_AB R69, R69, R68 ;  /* 0x000000444545723e */ /* 0x000fe400000010ff */
[----:B------:R-:W-:Y:S01]  /*7cf0*/  F2FP.BF16.PACK_AB R70, R71, R70 ;  /* 0x000000464746723e */ /* 0x000fe200000010ff */
[C---:B------:R-:W-:Y:S08]  /*7d00*/  HMMA.16816.F32.BF16 R104, R120.reuse, R36, R104 ;  /* 0x000000247868723c */ /* 0x040ff00000041868 */
[----:B------:R-:W-:Y:S01]  /*7d10*/  HMMA.16816.F32.BF16 R88, R120, R116, R88 ;  /* 0x000000747858723c */ /* 0x000fe20000041858 */
[----:B------:R-:W-:Y:S07]  /*7d20*/  STS [R4], R65 ;  /* 0x0000004104007388 */ /* 0x000fee0000000800 */
[C---:B------:R-:W-:Y:S01]  /*7d30*/  HMMA.16816.F32.BF16 R152, R40.reuse, R94, R152 ;  /* 0x0000005e2898723c */ /* 0x040fe20000041898 */
[----:B------:R-:W-:Y:S04]  /*7d40*/  STS [R11+0x800], R66 ;  /* 0x000800420b007388 */ /* 0x000fe80000000800 */
[----:B------:R-:W-:Y:S03]  /*7d50*/  STS [R4+0x40], R81 ;  /* 0x0000405104007388 */ /* 0x000fe60000000800 */
[C---:B------:R-:W-:Y:S01]  /*7d60*/  HMMA.16816.F32.BF16 R148, R40.reuse, R114, R148 ;  /* 0x000000722894723c */ /* 0x040fe20000041894 */
[----:B------:R-:W-:Y:S04]  /*7d70*/  STS [R11+0x840], R82 ;  /* 0x000840520b007388 */ /* 0x000fe80000000800 */
[----:B------:R-:W-:Y:S03]  /*7d80*/  STS [R4+0x80], R97 ;  /* 0x0000806104007388 */ /* 0x000fe60000000800 */
[C---:B------:R-:W-:Y:S01]  /*7d90*/  HMMA.16816.F32.BF16 R104, R40.reuse, R38, R104 ;  /* 0x000000262868723c */ /* 0x040fe20000041868 */
[----:B------:R-:W-:Y:S04]  /*7da0*/  STS [R11+0x880], R98 ;  /* 0x000880620b007388 */ /* 0x000fe80000000800 */
[----:B------:R-:W-:Y:S03]  /*7db0*/  STS [R4+0xc0], R109 ;  /* 0x0000c06d04007388 */ /* 0x000fe60000000800 */
[----:B------:R-:W-:Y:S01]  /*7dc0*/  HMMA.16816.F32.BF16 R88, R40, R118, R88 ;  /* 0x000000762858723c */ /* 0x000fe20000041858 */
[----:B------:R-:W-:Y:S01]  /*7dd0*/  F2FP.BF16.PACK_AB R153, R153, R152 ;  /* 0x000000989999723e */ /* 0x000fe200000010ff */
[----:B------:R-:W-:Y:S01]  /*7de0*/  STS [R11+0x8c0], R110 ;  /* 0x0008c06e0b007388 */ /* 0x000fe20000000800 */
[----:B------:R-:W-:-:S03]  /*7df0*/  F2FP.BF16.PACK_AB R154, R155, R154 ;  /* 0x0000009a9b9a723e */ /* 0x000fc600000010ff */
[----:B------:R-:W-:Y:S02]  /*7e00*/  BAR.SYNC.DEFER_BLOCKING 0x0 ;  /* 0x0000000000007b1d */ /* 0x000fe40000010000 */
[----:B------:R-:W-:Y:S01]  /*7e10*/  F2FP.BF16.PACK_AB R149, R149, R148 ;  /* 0x000000949595723e */ /* 0x000fe200000010ff */
[----:B----4-:R-:W-:Y:S01]  /*7e20*/  HMMA.16816.F32.BF16 R56, R172, R94, R56 ;  /* 0x0000005eac38723c */ /* 0x010fe20000041838 */
[----:B------:R-:W-:-:S06]  /*7e30*/  F2FP.BF16.PACK_AB R150, R151, R150 ;  /* 0x000000969796723e */ /* 0x000fcc00000010ff */
[----:B------:R-:W-:Y:S01]  /*7e40*/  F2FP.BF16.PACK_AB R105, R105, R104 ;  /* 0x000000686969723e */ /* 0x000fe200000010ff */
[----:B------:R-:W-:Y:S01]  /*7e50*/  HMMA.16816.F32.BF16 R60, R172, R114, R60 ;  /* 0x00000072ac3c723c */ /* 0x000fe2000004183c */
[----:B------:R-:W-:-:S06]  /*7e60*/  F2FP.BF16.PACK_AB R106, R107, R106 ;  /* 0x0000006a6b6a723e */ /* 0x000fcc00000010ff */
[----:B------:R-:W-:Y:S01]  /*7e70*/  F2FP.BF16.PACK_AB R89, R89, R88 ;  /* 0x000000585959723e */ /* 0x000fe200000010ff */
[C---:B------:R-:W-:Y:S01]  /*7e80*/  HMMA.16816.F32.BF16 R100, R172.reuse, R38, R100 ;  /* 0x00000026ac64723c */ /* 0x040fe20000041864 */
[----:B------:R-:W-:Y:S01]  /*7e90*/  F2FP.BF16.PACK_AB R90, R91, R90 ;  /* 0x0000005a5b5a723e */ /* 0x000fe200000010ff */
[----:B--2---:R-:W1:Y:S06]  /*7ea0*/  LDS.128 R16, [R6] ;  /* 0x0000000006107984 */ /* 0x004e6c0000000c00 */
[----:B------:R-:W-:Y:S01]  /*7eb0*/  HMMA.16816.F32.BF16 R72, R172, R118, R72 ;  /* 0x00000076ac48723c */ /* 0x000fe20000041848 */
[----:B---3--:R-:W2:Y:S01]  /*7ec0*/  LDS.128 R24, [R21+0x800] ;  /* 0x0008000015187984 */ /* 0x008ea20000000c00 */
[----:B------:R-:W-:-:S02]  /*7ed0*/  F2FP.BF16.PACK_AB R57, R57, R56 ;  /* 0x000000383939723e */ /* 0x000fc400000010ff */
[----:B------:R-:W-:Y:S01]  /*7ee0*/  F2FP.BF16.PACK_AB R58, R59, R58 ;  /* 0x0000003a3b3a723e */ /* 0x000fe200000010ff */
[----:B------:R-:W-:Y:S03]  /*7ef0*/  BAR.SYNC.DEFER_BLOCKING 0x0 ;  /* 0x0000000000007b1d */ /* 0x000fe60000010000 */
[----:B------:R-:W-:Y:S02]  /*7f00*/  F2FP.BF16.PACK_AB R61, R61, R60 ;  /* 0x0000003c3d3d723e */ /* 0x000fe400000010ff */
[----:B------:R-:W-:-:S06]  /*7f10*/  F2FP.BF16.PACK_AB R62, R63, R62 ;  /* 0x0000003e3f3e723e */ /* 0x000fcc00000010ff */
[----:B------:R-:W-:Y:S02]  /*7f20*/  F2FP.BF16.PACK_AB R101, R101, R100 ;  /* 0x000000646565723e */ /* 0x000fe400000010ff */
[----:B------:R-:W-:-:S06]  /*7f30*/  F2FP.BF16.PACK_AB R102, R103, R102 ;  /* 0x000000666766723e */ /* 0x000fcc00000010ff */
[----:B------:R-:W-:Y:S02]  /*7f40*/  F2FP.BF16.PACK_AB R73, R73, R72 ;  /* 0x000000484949723e */ /* 0x000fe400000010ff */
[----:B------:R-:W-:Y:S01]  /*7f50*/  F2FP.BF16.PACK_AB R74, R75, R74 ;  /* 0x0000004a4b4a723e */ /* 0x000fe200000010ff */
[----:B------:R-:W-:Y:S04]  /*7f60*/  STS [R4], R85 ;  /* 0x0000005504007388 */ /* 0x000fe80000000800 */
[----:B------:R-:W-:Y:S04]  /*7f70*/  STS [R11+0x800], R86 ;  /* 0x000800560b007388 */ /* 0x000fe80000000800 */
[----:B------:R-:W-:Y:S04]  /*7f80*/  STS [R4+0x40], R53 ;  /* 0x0000403504007388 */ /* 0x000fe80000000800 */
[----:B------:R-:W-:Y:S04]  /*7f90*/  STS [R11+0x840], R54 ;  /* 0x000840360b007388 */ /* 0x000fe80000000800 */
[----:B------:R3:W-:Y:S04]  /*7fa0*/  STS [R4+0x80], R49 ;  /* 0x0000803104007388 */ /* 0x0007e80000000800 */
[----:B------:R-:W-:Y:S04]  /*7fb0*/  STS [R11+0x880], R50 ;  /* 0x000880320b007388 */ /* 0x000fe80000000800 */
[----:B------:R-:W-:Y:S01]  /*7fc0*/  STS [R4+0xc0], R69 ;  /* 0x0000c04504007388 */ /* 0x000fe20000000800 */
[----:B---3--:R-:W-:-:S03]  /*7fd0*/  IMAD.MOV.U32 R49, RZ, RZ, 0x2 ;  /* 0x00000002ff317424 */ /* 0x008fc600078e00ff */
[----:B------:R-:W-:Y:S01]  /*7fe0*/  STS [R11+0x8c0], R70 ;  /* 0x0008c0460b007388 */ /* 0x000fe20000000800 */
[----:B------:R-:W-:-:S03]  /*7ff0*/  IMAD.WIDE R12, R12, R49, c[0x0][0x170] ;  /* 0x00005c000c0c7625 */ /* 0x000fc600078e0231 */
[----:B------:R-:W-:Y:S01]  /*8000*/  BAR.SYNC.DEFER_BLOCKING 0x0 ;  /* 0x0000000000007b1d */ /* 0x000fe20000010000 */
[----:B------:R-:W-:-:S05]  /*8010*/  IMAD.WIDE R14, R14, R49, c[0x0][0x170] ;  /* 0x00005c000e0e7625 */ /* 0x000fca00078e0231 */
[----:B------:R-:W3:Y:S04]  /*8020*/  LDS.128 R28, [R6] ;  /* 0x00000000061c7984 */ /* 0x000ee80000000c00 */
[----:B------:R-:W4:Y:S04]  /*8030*/  LDS.128 R32, [R21+0x800] ;  /* 0x0008000015207984 */ /* 0x000f280000000c00 */
[----:B------:R-:W-:Y:S06]  /*8040*/  BAR.SYNC.DEFER_BLOCKING 0x0 ;  /* 0x0000000000007b1d */ /* 0x000fec0000010000 */
[----:B------:R-:W-:Y:S04]  /*8050*/  STS [R4], R153 ;  /* 0x0000009904007388 */ /* 0x000fe80000000800 */
[----:B------:R-:W-:Y:S04]  /*8060*/  STS [R11+0x800], R154 ;  /* 0x0008009a0b007388 */ /* 0x000fe80000000800 */
[----:B------:R-:W-:Y:S04]  /*8070*/  STS [R4+0x40], R149 ;  /* 0x0000409504007388 */ /* 0x000fe80000000800 */
[----:B------:R-:W-:Y:S04]  /*8080*/  STS [R11+0x840], R150 ;  /* 0x000840960b007388 */ /* 0x000fe80000000800 */
[----:B------:R-:W-:Y:S04]  /*8090*/  STS [R4+0x80], R105 ;  /* 0x0000806904007388 */ /* 0x000fe80000000800 */
[----:B------:R-:W-:Y:S04]  /*80a0*/  STS [R11+0x880], R106 ;  /* 0x0008806a0b007388 */ /* 0x000fe80000000800 */
[----:B------:R-:W-:Y:S04]  /*80b0*/  STS [R4+0xc0], R89 ;  /* 0x0000c05904007388 */ /* 0x000fe80000000800 */
[----:B------:R-:W-:Y:S04]  /*80c0*/  STS [R11+0x8c0], R90 ;  /* 0x0008c05a0b007388 */ /* 0x000fe80000000800 */
[----:B------:R-:W-:Y:S06]  /*80d0*/  BAR.SYNC.DEFER_BLOCKING 0x0 ;  /* 0x0000000000007b1d */ /* 0x000fec0000010000 */
[----:B------:R-:W1:Y:S04]  /*80e0*/  LDS.128 R36, [R6] ;  /* 0x0000000006247984 */ /* 0x000e680000000c00 */
[----:B------:R-:W1:Y:S04]  /*80f0*/  LDS.128 R40, [R21+0x800] ;  /* 0x0008000015287984 */ /* 0x000e680000000c00 */
        /* <DEDUP_REMOVED lines=10> */
[----:B------:R2:W4:Y:S04]  /*81a0*/  LDS.128 R44, [R6] ;  /* 0x00000000062c7984 */ /* 0x0005280000000c00 */
[----:B-1----:R1:W-:Y:S01]  /*81b0*/  @P1 STG.E.128 [R12.64], R16 ;  /* 0x000000100c001986 */ /* 0x0023e2000c101d04 */
[----:B------:R-:W-:Y:S01]  /*81c0*/  ISETP.LT.AND P1, PT, R10, 0x4d, !P0 ;  /* 0x0000004d0a00780c */ /* 0x000fe20004721270 */
[----:B------:R-:W-:-:S02]  /*81d0*/  IMAD R10, R9, 0xc00, R7 ;  /* 0x00000c00090a7824 */ /* 0x000fc400078e0207 */
[----:B--2---:R2:W-:Y:S01]  /*81e0*/  @P2 STG.E.128 [R14.64], R24 ;  /* 0x000000180e002986 */ /* 0x0045e2000c101d04 */
[C---:B------:R-:W-:Y:S01]  /*81f0*/  ISETP.LT.AND P2, PT, R5.reuse, 0x4d, !P0 ;  /* 0x0000004d0500780c */ /* 0x040fe20004741270 */
[--C-:B------:R-:W-:Y:S01]  /*8200*/  IMAD R5, R5, 0xc00, R7.reuse ;  /* 0x00000c0005057824 */ /* 0x100fe200078e0207 */
[----:B------:R-:W-:Y:S01]  /*8210*/  ISETP.LT.AND P0, PT, R0, 0x4d, !P0 ;  /* 0x0000004d0000780c */ /* 0x000fe20004701270 */
[----:B------:R-:W-:Y:S02]  /*8220*/  IMAD R6, R3, 0xc00, R7 ;  /* 0x00000c0003067824 */ /* 0x000fe400078e0207 */
[----:B------:R-:W-:-:S04]  /*8230*/  IMAD.WIDE R2, R2, R49, c[0x0][0x170] ;  /* 0x00005c0002027625 */ /* 0x000fc800078e0231 */
[-C--:B------:R-:W-:Y:S01]  /*8240*/  IMAD.WIDE R4, R5, R49.reuse, c[0x0][0x170] ;  /* 0x00005c0005047625 */ /* 0x080fe200078e0231 */
[----:B---3--:R2:W-:Y:S03]  /*8250*/  @P1 STG.E.128 [R2.64], R28 ;  /* 0x0000001c02001986 */ /* 0x0085e6000c101d04 */
[----:B-1----:R-:W-:Y:S01]  /*8260*/  IMAD R12, R8, 0xc00, R7 ;  /* 0x00000c00080c7824 */ /* 0x002fe200078e0207 */
[----:B----4-:R2:W-:Y:S01]  /*8270*/  @P2 STG.E.128 [R4.64], R32 ;  /* 0x0000002004002986 */ /* 0x0105e2000c101d04 */
[----:B------:R-:W-:-:S04]  /*8280*/  IMAD.WIDE R8, R6, R49, c[0x0][0x170] ;  /* 0x00005c0006087625 */ /* 0x000fc800078e0231 */
[-C--:B------:R-:W-:Y:S01]  /*8290*/  IMAD.WIDE R10, R10, R49.reuse, c[0x0][0x170] ;  /* 0x00005c000a0a7625 */ /* 0x080fe200078e0231 */
[----:B------:R2:W-:Y:S03]  /*82a0*/  @P3 STG.E.128 [R8.64], R36 ;  /* 0x0000002408003986 */ /* 0x0005e6000c101d04 */
[----:B------:R-:W-:Y:S01]  /*82b0*/  IMAD.WIDE R12, R12, R49, c[0x0][0x170] ;  /* 0x00005c000c0c7625 */ /* 0x000fe200078e0231 */
[----:B------:R2:W-:Y:S04]  /*82c0*/  @P4 STG.E.128 [R10.64], R40 ;  /* 0x000000280a004986 */ /* 0x0005e8000c101d04 */
[----:B------:R2:W-:Y:S01]  /*82d0*/  @P5 STG.E.128 [R12.64], R44 ;  /* 0x0000002c0c005986 */ /* 0x0005e2000c101d04 */
[----:B------:R-:W-:Y:S05]  /*82e0*/  @!P0 EXIT ;  /* 0x000000000000894d */ /* 0x000fea0003800000 */
[----:B------:R-:W1:Y:S01]  /*82f0*/  LDS.128 R20, [R21+0x800] ;  /* 0x0008000015147984 */ /* 0x000e620000000c00 */
[----:B--2---:R-:W-:-:S04]  /*8300*/  IMAD R2, R0, 0xc00, R7 ;  /* 0x00000c0000027824 */ /* 0x004fc800078e0207 */
[----:B------:R-:W-:-:S05]  /*8310*/  IMAD.WIDE R2, R2, R49, c[0x0][0x170] ;  /* 0x00005c0002027625 */ /* 0x000fca00078e0231 */
[----:B-1----:R-:W-:Y:S01]  /*8320*/  STG.E.128 [R2.64], R20 ;  /* 0x0000001402007986 */ /* 0x002fe2000c101d04 */
[----:B------:R-:W-:Y:S05]  /*8330*/  EXIT ;  /* 0x000000000000794d */ /* 0x000fea0003800000 */
.L_x_0:
[----:B------:R-:W-:-:S00]  /*8340*/  BRA `(.L_x_0) ;  /* 0xfffffff000007947 */ /* 0x000fc0000383ffff */
[----:B------:R-:W-:-:S00]  /*8350*/  NOP ;  /* 0x0000000000007918 */ /* 0x000fc00000000000 */
        /* <DEDUP_REMOVED lines=10> */
.L_x_1:


//--------------------- .nv.shared.triton_mm      --------------------------
	.section	.nv.shared.triton_mm,"aw",@nobits
	.sectionflags	@""
	.align	16
